// auto-generated by cutlass_sweep.gemm — config: {"arch": "sm_100", "cluster_m": 1, "cluster_n": 1, "dtype": "e4m3", "dtype_b": "e4m3", "layout": "nt", "stages": 0, "tile_k": 32, "tile_m": 64, "tile_n": 192}
#include "cutlass/cutlass.h"
#include "cutlass/gemm/collective/collective_builder.hpp"
#include "cutlass/gemm/device/gemm_universal_adapter.h"
#include "cutlass/gemm/kernel/gemm_universal.hpp"
#include "cutlass/epilogue/collective/collective_builder.hpp"

using ElemA = cutlass::float_e4m3_t;
using ElemB = cutlass::float_e4m3_t;
using ElemCD = cutlass::float_e4m3_t;
using Acc  = float;
using TileShape    = cute::Shape<cute::_64, cute::_192, cute::_32>;
using ClusterShape = cute::Shape<cute::_1, cute::_1, cute::_1>;

using CollectiveEpilogue = typename cutlass::epilogue::collective::CollectiveBuilder<
    cutlass::arch::Sm100, cutlass::arch::OpClassTensorOp,
    TileShape, ClusterShape,
    cutlass::epilogue::collective::EpilogueTileAuto,
    Acc, Acc,
    ElemCD, cutlass::layout::RowMajor, 128 / cutlass::sizeof_bits<ElemCD>::value,
    ElemCD, cutlass::layout::RowMajor, 128 / cutlass::sizeof_bits<ElemCD>::value,
    cutlass::epilogue::collective::EpilogueScheduleAuto
  >::CollectiveOp;

using CollectiveMainloop = typename cutlass::gemm::collective::CollectiveBuilder<
    cutlass::arch::Sm100, cutlass::arch::OpClassTensorOp,
    ElemA, cutlass::layout::RowMajor, 128 / cutlass::sizeof_bits<ElemA>::value,
    ElemB, cutlass::layout::ColumnMajor, 128 / cutlass::sizeof_bits<ElemB>::value,
    Acc,
    TileShape, ClusterShape,
    cutlass::gemm::collective::StageCountAutoCarveout<static_cast<int>(sizeof(typename CollectiveEpilogue::SharedStorage))>,
    cutlass::gemm::collective::KernelScheduleAuto
  >::CollectiveOp;

using GemmKernel = cutlass::gemm::kernel::GemmUniversal<
    cute::Shape<int,int,int,int>,
    CollectiveMainloop,
    CollectiveEpilogue
>;
using Gemm = cutlass::gemm::device::GemmUniversalAdapter<GemmKernel>;

// Force the device kernel symbol into the cubin without needing a host main.
auto* _anchor = &cutlass::device_kernel<GemmKernel>;


// ===== COMPILED SASS (sm_100a) =====

	.target	sm_100a

	.elftype	@"ET_EXEC"


//--------------------- .note.nv.tkinfo           --------------------------
	.section	.note.nv.tkinfo,"",@"SHT_NOTE"
	.sectionflags	@"SHF_NOTE_NV_TKINFO"
	.tkinfo
        /*0018*/ 	.word	0x00000002
        /*0030*/ 	.string	""
        /*0030*/ 	.string	"ptxas"
        /*0030*/ 	.string	"Cuda compilation tools, release 13.0, V13.0.88"
        /*0030*/ 	.string	"Build cuda_13.0.r13.0/compiler.36424714_0"
        /*0030*/ 	.string	"-arch sm_100a -m 64 "



//--------------------- .note.nv.cuinfo           --------------------------
	.section	.note.nv.cuinfo,"",@"SHT_NOTE"
	.sectionflags	@"SHF_NOTE_NV_CUINFO"
        /*0018*/ 	.short	0x0002
        /*001a*/ 	.short	0x0064
        /*001c*/ 	.short	0x0082
	.zero		2


//--------------------- .nv.info                  --------------------------
	.section	.nv.info,"",@"SHT_CUDA_INFO"
	.align	4


	//----- nvinfo : EIATTR_REGCOUNT
	.align		4
        /*0000*/ 	.byte	0x04, 0x2f
        /*0002*/ 	.short	(.L_20 - .L_19)
	.align		4
.L_19:
        /*0004*/ 	.word	index@(_ZN7cutlass13device_kernelINS_4gemm6kernel13GemmUniversalIN4cute5tupleIJiiiiEEENS1_10collective13CollectiveMmaINS1_35MainloopSm100TmaUmmaWarpSpecializedILi25ELi2ELi4ENS5_IJNS4_1CILi1EEESB_SB_EEEEENS5_IJNSA_ILi64EEENSA_ILi192EEENSA_ILi32EEEEEENS_12float_e4m3_tENS5_IJlSB_lEEESI_SJ_NS4_8TiledMMAINS4_8MMA_AtomIJNS4_10MMA_TraitsINS4_19SM100_MMA_F8F6F4_SSEJSI_SI_fSE_SF_NS4_17integral_constantINS4_4UMMA5MajorELSQ_0EEESR_NSO_INSP_7ScaleInELSS_0EEEST_EEEEEENS4_6LayoutISC_NS5_IJNSA_ILi0EEESX_SX_EEEEENS5_IJNS4_10UnderscoreES10_S10_EEEEENS4_13SM90_TMA_LOADENS4_14ComposedLayoutINS4_7SwizzleILi1ELi4ELi3EEENS4_18smem_ptr_flag_bitsILi8EEENSW_INS5_IJNSA_ILi8EEESG_EEENS5_IJSG_SB_EEEEEEEvNS4_8identityES13_S1D_vS1E_EENS_8epilogue10collective18CollectiveEpilogueINS1G_23Sm100TmaWarpSpecializedILi3ELi2ELi32ELb0ELb0EEEJSH_NS5_IJNSW_ISE_SB_EES1L_EEESI_SJ_SI_SJ_NS1G_6fusion15FusionCallbacksIS1K_NS1N_17LinearCombinationISI_fSI_fLNS_15FloatRoundStyleE2EEESH_S1M_JEEENS4_5SM1004TMEM4LOAD26SM100_TMEM_LOAD_16dp32b32xES13_NS14_INS15_ILi2ELi4ELi3EEES18_NSW_INS5_IJS19_SE_EEENS5_IJSE_SB_EEEEEEENS4_39AutoVectorizingCopyWithAssumedAlignmentILi128EEENS4_14SM90_TMA_STOREES21_S23_S23_EEEvvEEEEvNT_6ParamsE)
        /*0008*/ 	.word	0x00000079


	//----- nvinfo : EIATTR_FRAME_SIZE
	.align		4
.L_20:
        /*000c*/ 	.byte	0x04, 0x11
        /*000e*/ 	.short	(.L_22 - .L_21)
	.align		4
.L_21:
        /*0010*/ 	.word	index@($__internal_2_$__cuda_sm10x_tcgen05_guardrail_trap_unallocated_columns_being_dealloced)
        /*0014*/ 	.word	0x00000000


	//----- nvinfo : EIATTR_FRAME_SIZE
	.align		4
.L_22:
        /*0018*/ 	.byte	0x04, 0x11
        /*001a*/ 	.short	(.L_24 - .L_23)
	.align		4
.L_23:
        /*001c*/ 	.word	index@($__internal_1_$__cuda_sm10x_tcgen05_guardrail_trap_phase_invalid_during_alloc)
        /*0020*/ 	.word	0x00000000


	//----- nvinfo : EIATTR_FRAME_SIZE
	.align		4
.L_24:
        /*0024*/ 	.byte	0x04, 0x11
        /*0026*/ 	.short	(.L_26 - .L_25)
	.align		4
.L_25:
        /*0028*/ 	.word	index@($__internal_0_$__cuda_sm10x_tcgen05_guardrail_trap_col_being_dealloced_not_returned_by_alloc)
        /*002c*/ 	.word	0x00000000


	//----- nvinfo : EIATTR_FRAME_SIZE
	.align		4
.L_26:
        /*0030*/ 	.byte	0x04, 0x11
        /*0032*/ 	.short	(.L_28 - .L_27)
	.align		4
.L_27:
        /*0034*/ 	.word	index@(_ZN7cutlass13device_kernelINS_4gemm6kernel13GemmUniversalIN4cute5tupleIJiiiiEEENS1_10collective13CollectiveMmaINS1_35MainloopSm100TmaUmmaWarpSpecializedILi25ELi2ELi4ENS5_IJNS4_1CILi1EEESB_SB_EEEEENS5_IJNSA_ILi64EEENSA_ILi192EEENSA_ILi32EEEEEENS_12float_e4m3_tENS5_IJlSB_lEEESI_SJ_NS4_8TiledMMAINS4_8MMA_AtomIJNS4_10MMA_TraitsINS4_19SM100_MMA_F8F6F4_SSEJSI_SI_fSE_SF_NS4_17integral_constantINS4_4UMMA5MajorELSQ_0EEESR_NSO_INSP_7ScaleInELSS_0EEEST_EEEEEENS4_6LayoutISC_NS5_IJNSA_ILi0EEESX_SX_EEEEENS5_IJNS4_10UnderscoreES10_S10_EEEEENS4_13SM90_TMA_LOADENS4_14ComposedLayoutINS4_7SwizzleILi1ELi4ELi3EEENS4_18smem_ptr_flag_bitsILi8EEENSW_INS5_IJNSA_ILi8EEESG_EEENS5_IJSG_SB_EEEEEEEvNS4_8identityES13_S1D_vS1E_EENS_8epilogue10collective18CollectiveEpilogueINS1G_23Sm100TmaWarpSpecializedILi3ELi2ELi32ELb0ELb0EEEJSH_NS5_IJNSW_ISE_SB_EES1L_EEESI_SJ_SI_SJ_NS1G_6fusion15FusionCallbacksIS1K_NS1N_17LinearCombinationISI_fSI_fLNS_15FloatRoundStyleE2EEESH_S1M_JEEENS4_5SM1004TMEM4LOAD26SM100_TMEM_LOAD_16dp32b32xES13_NS14_INS15_ILi2ELi4ELi3EEES18_NSW_INS5_IJS19_SE_EEENS5_IJSE_SB_EEEEEEENS4_39AutoVectorizingCopyWithAssumedAlignmentILi128EEENS4_14SM90_TMA_STOREES21_S23_S23_EEEvvEEEEvNT_6ParamsE)
        /*0038*/ 	.word	0x00000000


	//----- nvinfo : EIATTR_MIN_STACK_SIZE
	.align		4
.L_28:
        /*003c*/ 	.byte	0x04, 0x12
        /*003e*/ 	.short	(.L_30 - .L_29)
	.align		4
.L_29:
        /*0040*/ 	.word	index@(_ZN7cutlass13device_kernelINS_4gemm6kernel13GemmUniversalIN4cute5tupleIJiiiiEEENS1_10collective13CollectiveMmaINS1_35MainloopSm100TmaUmmaWarpSpecializedILi25ELi2ELi4ENS5_IJNS4_1CILi1EEESB_SB_EEEEENS5_IJNSA_ILi64EEENSA_ILi192EEENSA_ILi32EEEEEENS_12float_e4m3_tENS5_IJlSB_lEEESI_SJ_NS4_8TiledMMAINS4_8MMA_AtomIJNS4_10MMA_TraitsINS4_19SM100_MMA_F8F6F4_SSEJSI_SI_fSE_SF_NS4_17integral_constantINS4_4UMMA5MajorELSQ_0EEESR_NSO_INSP_7ScaleInELSS_0EEEST_EEEEEENS4_6LayoutISC_NS5_IJNSA_ILi0EEESX_SX_EEEEENS5_IJNS4_10UnderscoreES10_S10_EEEEENS4_13SM90_TMA_LOADENS4_14ComposedLayoutINS4_7SwizzleILi1ELi4ELi3EEENS4_18smem_ptr_flag_bitsILi8EEENSW_INS5_IJNSA_ILi8EEESG_EEENS5_IJSG_SB_EEEEEEEvNS4_8identityES13_S1D_vS1E_EENS_8epilogue10collective18CollectiveEpilogueINS1G_23Sm100TmaWarpSpecializedILi3ELi2ELi32ELb0ELb0EEEJSH_NS5_IJNSW_ISE_SB_EES1L_EEESI_SJ_SI_SJ_NS1G_6fusion15FusionCallbacksIS1K_NS1N_17LinearCombinationISI_fSI_fLNS_15FloatRoundStyleE2EEESH_S1M_JEEENS4_5SM1004TMEM4LOAD26SM100_TMEM_LOAD_16dp32b32xES13_NS14_INS15_ILi2ELi4ELi3EEES18_NSW_INS5_IJS19_SE_EEENS5_IJSE_SB_EEEEEEENS4_39AutoVectorizingCopyWithAssumedAlignmentILi128EEENS4_14SM90_TMA_STOREES21_S23_S23_EEEvvEEEEvNT_6ParamsE)
        /*0044*/ 	.word	0x00000000
.L_30:


//--------------------- .nv.compat                --------------------------
	.section	.nv.compat,"",@"SHT_CUDA_COMPAT_INFO"
	.align	4
        /*0000*/ 	.byte	0x02, 0x09, 0x01, 0x00, 0x02, 0x02, 0x02, 0x00, 0x02, 0x05, 0x05, 0x00, 0x03, 0x07, 0x01, 0x01
        /*0010*/ 	.byte	0x02, 0x03, 0x01, 0x00, 0x02, 0x06, 0x01, 0x00, 0x04, 0x0b, 0x08, 0x00, 0x09, 0x00, 0x00, 0x00
        /*0020*/ 	.byte	0x00, 0x00, 0x00, 0x00


//--------------------- .nv.info._ZN7cutlass13device_kernelINS_4gemm6kernel13GemmUniversalIN4cute5tupleIJiiiiEEENS1_10collective13CollectiveMmaINS1_35MainloopSm100TmaUmmaWarpSpecializedILi25ELi2ELi4ENS5_IJNS4_1CILi1EEESB_SB_EEEEENS5_IJNSA_ILi64EEENSA_ILi192EEENSA_ILi32EEEEEENS_12float_e4m3_tENS5_IJlSB_lEEESI_SJ_NS4_8TiledMMAINS4_8MMA_AtomIJNS4_10MMA_TraitsINS4_19SM100_MMA_F8F6F4_SSEJSI_SI_fSE_SF_NS4_17integral_constantINS4_4UMMA5MajorELSQ_0EEESR_NSO_INSP_7ScaleInELSS_0EEEST_EEEEEENS4_6LayoutISC_NS5_IJNSA_ILi0EEESX_SX_EEEEENS5_IJNS4_10UnderscoreES10_S10_EEEEENS4_13SM90_TMA_LOADENS4_14ComposedLayoutINS4_7SwizzleILi1ELi4ELi3EEENS4_18smem_ptr_flag_bitsILi8EEENSW_INS5_IJNSA_ILi8EEESG_EEENS5_IJSG_SB_EEEEEEEvNS4_8identityES13_S1D_vS1E_EENS_8epilogue10collective18CollectiveEpilogueINS1G_23Sm100TmaWarpSpecializedILi3ELi2ELi32ELb0ELb0EEEJSH_NS5_IJNSW_ISE_SB_EES1L_EEESI_SJ_SI_SJ_NS1G_6fusion15FusionCallbacksIS1K_NS1N_17LinearCombinationISI_fSI_fLNS_15FloatRoundStyleE2EEESH_S1M_JEEENS4_5SM1004TMEM4LOAD26SM100_TMEM_LOAD_16dp32b32xES13_NS14_INS15_ILi2ELi4ELi3EEES18_NSW_INS5_IJS19_SE_EEENS5_IJSE_SB_EEEEEEENS4_39AutoVectorizingCopyWithAssumedAlignmentILi128EEENS4_14SM90_TMA_STOREES21_S23_S23_EEEvvEEEEvNT_6ParamsE --------------------------
	.section	.nv.info._ZN7cutlass13device_kernelINS_4gemm6kernel13GemmUniversalIN4cute5tupleIJiiiiEEENS1_10collective13CollectiveMmaINS1_35MainloopSm100TmaUmmaWarpSpecializedILi25ELi2ELi4ENS5_IJNS4_1CILi1EEESB_SB_EEEEENS5_IJNSA_ILi64EEENSA_ILi192EEENSA_ILi32EEEEEENS_12float_e4m3_tENS5_IJlSB_lEEESI_SJ_NS4_8TiledMMAINS4_8MMA_AtomIJNS4_10MMA_TraitsINS4_19SM100_MMA_F8F6F4_SSEJSI_SI_fSE_SF_NS4_17integral_constantINS4_4UMMA5MajorELSQ_0EEESR_NSO_INSP_7ScaleInELSS_0EEEST_EEEEEENS4_6LayoutISC_NS5_IJNSA_ILi0EEESX_SX_EEEEENS5_IJNS4_10UnderscoreES10_S10_EEEEENS4_13SM90_TMA_LOADENS4_14ComposedLayoutINS4_7SwizzleILi1ELi4ELi3EEENS4_18smem_ptr_flag_bitsILi8EEENSW_INS5_IJNSA_ILi8EEESG_EEENS5_IJSG_SB_EEEEEEEvNS4_8identityES13_S1D_vS1E_EENS_8epilogue10collective18CollectiveEpilogueINS1G_23Sm100TmaWarpSpecializedILi3ELi2ELi32ELb0ELb0EEEJSH_NS5_IJNSW_ISE_SB_EES1L_EEESI_SJ_SI_SJ_NS1G_6fusion15FusionCallbacksIS1K_NS1N_17LinearCombinationISI_fSI_fLNS_15FloatRoundStyleE2EEESH_S1M_JEEENS4_5SM1004TMEM4LOAD26SM100_TMEM_LOAD_16dp32b32xES13_NS14_INS15_ILi2ELi4ELi3EEES18_NSW_INS5_IJS19_SE_EEENS5_IJSE_SB_EEEEEEENS4_39AutoVectorizingCopyWithAssumedAlignmentILi128EEENS4_14SM90_TMA_STOREES21_S23_S23_EEEvvEEEEvNT_6ParamsE,"",@"SHT_CUDA_INFO"
	.sectionflags	@""
	.align	4


	//----- nvinfo : EIATTR_CUDA_API_VERSION
	.align		4
        /*0000*/ 	.byte	0x04, 0x37
        /*0002*/ 	.short	(.L_32 - .L_31)
.L_31:
        /*0004*/ 	.word	0x00000082


	//----- nvinfo : EIATTR_KPARAM_INFO
	.align		4
.L_32:
        /*0008*/ 	.byte	0x04, 0x17
        /*000a*/ 	.short	(.L_34 - .L_33)
.L_33:
        /*000c*/ 	.word	0x00000000
        /*0010*/ 	.short	0x0000
        /*0012*/ 	.short	0x0000
        /*0014*/ 	.byte	0x00, 0xf0, 0x01, 0x20


	//----- nvinfo : EIATTR_AT_ENTRY_FRAGMENTS
	.align		4
.L_34:
        /*0018*/ 	.byte	0x04, 0x4f
        /*001a*/ 	.short	(.L_36 - .L_35)


	//   ....[0]....
.L_35:
        /*001c*/ 	.word	0x00000006


	//----- nvinfo : EIATTR_RESERVED_SMEM_USED
	.align		4
.L_36:
        /*0020*/ 	.byte	0x01, 0x41
	.zero		2


	//----- nvinfo : EIATTR_SPARSE_MMA_MASK
	.align		4
        /*0024*/ 	.byte	0x03, 0x50
        /*0026*/ 	.short	0x0000


	//----- nvinfo : EIATTR_TCGEN05_1CTA_USED
	.align		4
        /*0028*/ 	.byte	0x01, 0x51
	.zero		2


	//----- nvinfo : EIATTR_MAXREG_COUNT
	.align		4
        /*002c*/ 	.byte	0x03, 0x1b
        /*002e*/ 	.short	0x00ff


	//----- nvinfo : EIATTR_NUM_BARRIERS
	.align		4
        /*0030*/ 	.byte	0x02, 0x4c
        /*0032*/ 	.byte	0x07
	.zero		1


	//----- nvinfo : EIATTR_EXTERNS
	.align		4
        /*0034*/ 	.byte	0x04, 0x0f
        /*0036*/ 	.short	(.L_38 - .L_37)


	//   ....[0]....
	.align		4
.L_37:
        /*0038*/ 	.word	index@(__assertfail)


	//----- nvinfo : EIATTR_MERCURY_ISA_VERSION
	.align		4
.L_38:
        /*003c*/ 	.byte	0x03, 0x5f
        /*003e*/ 	.short	0x0101


	//----- nvinfo : EIATTR_INT_WARP_WIDE_INSTR_OFFSETS
	.align		4
        /*0040*/ 	.byte	0x04, 0x31
        /*0042*/ 	.short	(.L_40 - .L_39)


	//   ....[0]....
.L_39:
        /*0044*/ 	.word	0x00002090


	//   ....[1]....
        /*0048*/ 	.word	0x000045a0


	//   ....[2]....
        /*004c*/ 	.word	0x000045d0


	//   ....[3]....
        /*0050*/ 	.word	0x00004620


	//   ....[4]....
        /*0054*/ 	.word	0x00004f30


	//   ....[5]....
        /*0058*/ 	.word	0x00004f90


	//   ....[6]....
        /*005c*/ 	.word	0x00005090


	//   ....[7]....
        /*0060*/ 	.word	0x00005120


	//   ....[8]....
        /*0064*/ 	.word	0x000052f0


	//   ....[9]....
        /*0068*/ 	.word	0x00005450


	//----- nvinfo : EIATTR_COOP_GROUP_MASK_REGIDS
	.align		4
.L_40:
        /*006c*/ 	.byte	0x04, 0x29
        /*006e*/ 	.short	(.L_42 - .L_41)


	//   ....[0]....
.L_41:
        /*0070*/ 	.word	0xffffffff


	//   ....[1]....
        /*0074*/ 	.word	0xffffffff


	//   ....[2]....
        /*0078*/ 	.word	0xffffffff


	//   ....[3]....
        /*007c*/ 	.word	0xffffffff


	//   ....[4]....
        /*0080*/ 	.word	0xffffffff


	//   ....[5]....
        /*0084*/ 	.word	0xffffffff


	//   ....[6]....
        /*0088*/ 	.word	0xffffffff


	//   ....[7]....
        /*008c*/ 	.word	0xffffffff


	//   ....[8]....
        /*0090*/ 	.word	0xffffffff


	//   ....[9]....
        /*0094*/ 	.word	0xffffffff


	//   ....[10]....
        /*0098*/ 	.word	0xffffffff


	//   ....[11]....
        /*009c*/ 	.word	0xffffffff


	//   ....[12]....
        /*00a0*/ 	.word	0xffffffff


	//----- nvinfo : EIATTR_COOP_GROUP_INSTR_OFFSETS
	.align		4
.L_42:
        /*00a4*/ 	.byte	0x04, 0x28
        /*00a6*/ 	.short	(.L_44 - .L_43)


	//   ....[0]....
.L_43:
        /*00a8*/ 	.word	0x00000090


	//   ....[1]....
        /*00ac*/ 	.word	0x000004d0


	//   ....[2]....
        /*00b0*/ 	.word	0x00000910


	//   ....[3]....
        /*00b4*/ 	.word	0x00000a90


	//   ....[4]....
        /*00b8*/ 	.word	0x00000b90


	//   ....[5]....
        /*00bc*/ 	.word	0x00000d00


	//   ....[6]....
        /*00c0*/ 	.word	0x00000ea0


	//   ....[7]....
        /*00c4*/ 	.word	0x00001f70


	//   ....[8]....
        /*00c8*/ 	.word	0x00003920


	//   ....[9]....
        /*00cc*/ 	.word	0x00003b30


	//   ....[10]....
        /*00d0*/ 	.word	0x00003b60


	//   ....[11]....
        /*00d4*/ 	.word	0x00004490


	//   ....[12]....
        /*00d8*/ 	.word	0x000046c0


	//----- nvinfo : EIATTR_VRC_CTA_INIT_COUNT
	.align		4
.L_44:
        /*00dc*/ 	.byte	0x02, 0x4a
        /*00de*/ 	.byte	0x80
	.zero		1


	//----- nvinfo : EIATTR_SYSCALL_OFFSETS
	.align		4
        /*00e0*/ 	.byte	0x04, 0x46
        /*00e2*/ 	.short	(.L_46 - .L_45)


	//   ....[0]....
.L_45:
        /*00e4*/ 	.word	0x00005eb0


	//   ....[1]....
        /*00e8*/ 	.word	0x00005fd0


	//   ....[2]....
        /*00ec*/ 	.word	0x000067b0


	//   ....[3]....
        /*00f0*/ 	.word	0x00007590


	//   ....[4]....
        /*00f4*/ 	.word	0x00008380


	//----- nvinfo : EIATTR_MBARRIER_INSTR_OFFSETS
	.align		4
.L_46:
        /*00f8*/ 	.byte	0x04, 0x39
        /*00fa*/ 	.short	(.L_48 - .L_47)


	//   ....[0]....
.L_47:
        /*00fc*/ 	.word	0x000005d0
        /*0100*/ 	.word	0x000000ff
        /*0104*/ 	.word	0x00000000
        /*0108*/ 	.short	0x0100
        /*010a*/ 	.byte	0x05
	.zero		1


	//   ....[1]....
        /*010c*/ 	.word	0x000005e0
        /*0110*/ 	.word	0x000000ff
        /*0114*/ 	.word	0x000000c8
        /*0118*/ 	.short	0x0100
        /*011a*/ 	.byte	0x05
	.zero		1


	//   ....[2]....
        /*011c*/ 	.word	0x000005f0
        /*0120*/ 	.word	0x000000ff
        /*0124*/ 	.word	0x00000008
        /*0128*/ 	.short	0x0100
        /*012a*/ 	.byte	0x05
	.zero		1


	//   ....[3]....
        /*012c*/ 	.word	0x00000600
        /*0130*/ 	.word	0x000000ff
        /*0134*/ 	.word	0x000000d0
        /*0138*/ 	.short	0x0100
        /*013a*/ 	.byte	0x05
	.zero		1


	//   ....[4]....
        /*013c*/ 	.word	0x00000610
        /*0140*/ 	.word	0x000000ff
        /*0144*/ 	.word	0x00000010
        /*0148*/ 	.short	0x0100
        /*014a*/ 	.byte	0x05
	.zero		1


	//   ....[5]....
        /*014c*/ 	.word	0x00000620
        /*0150*/ 	.word	0x000000ff
        /*0154*/ 	.word	0x000000d8
        /*0158*/ 	.short	0x0100
        /*015a*/ 	.byte	0x05
	.zero		1


	//   ....[6]....
        /*015c*/ 	.word	0x00000630
        /*0160*/ 	.word	0x000000ff
        /*0164*/ 	.word	0x00000018
        /*0168*/ 	.short	0x0100
        /*016a*/ 	.byte	0x05
	.zero		1


	//   ....[7]....
        /*016c*/ 	.word	0x00000640
        /*0170*/ 	.word	0x000000ff
        /*0174*/ 	.word	0x000000e0
        /*0178*/ 	.short	0x0100
        /*017a*/ 	.byte	0x05
	.zero		1


	//   ....[8]....
        /*017c*/ 	.word	0x00000650
        /*0180*/ 	.word	0x000000ff
        /*0184*/ 	.word	0x00000020
        /*0188*/ 	.short	0x0100
        /*018a*/ 	.byte	0x05
	.zero		1


	//   ....[9]....
        /*018c*/ 	.word	0x00000660
        /*0190*/ 	.word	0x000000ff
        /*0194*/ 	.word	0x000000e8
        /*0198*/ 	.short	0x0100
        /*019a*/ 	.byte	0x05
	.zero		1


	//   ....[10]....
        /*019c*/ 	.word	0x00000670
        /*01a0*/ 	.word	0x000000ff
        /*01a4*/ 	.word	0x00000028
        /*01a8*/ 	.short	0x0100
        /*01aa*/ 	.byte	0x05
	.zero		1


	//   ....[11]....
        /*01ac*/ 	.word	0x00000680
        /*01b0*/ 	.word	0x000000ff
        /*01b4*/ 	.word	0x000000f0
        /*01b8*/ 	.short	0x0100
        /*01ba*/ 	.byte	0x05
	.zero		1


	//   ....[12]....
        /*01bc*/ 	.word	0x00000690
        /*01c0*/ 	.word	0x000000ff
        /*01c4*/ 	.word	0x00000030
        /*01c8*/ 	.short	0x0100
        /*01ca*/ 	.byte	0x05
	.zero		1


	//   ....[13]....
        /*01cc*/ 	.word	0x000006a0
        /*01d0*/ 	.word	0x000000ff
        /*01d4*/ 	.word	0x000000f8
        /*01d8*/ 	.short	0x0100
        /*01da*/ 	.byte	0x05
	.zero		1


	//   ....[14]....
        /*01dc*/ 	.word	0x000006b0
        /*01e0*/ 	.word	0x000000ff
        /*01e4*/ 	.word	0x00000038
        /*01e8*/ 	.short	0x0100
        /*01ea*/ 	.byte	0x05
	.zero		1


	//   ....[15]....
        /*01ec*/ 	.word	0x000006c0
        /*01f0*/ 	.word	0x000000ff
        /*01f4*/ 	.word	0x00000100
        /*01f8*/ 	.short	0x0100
        /*01fa*/ 	.byte	0x05
	.zero		1


	//   ....[16]....
        /*01fc*/ 	.word	0x000006d0
        /*0200*/ 	.word	0x000000ff
        /*0204*/ 	.word	0x00000040
        /*0208*/ 	.short	0x0100
        /*020a*/ 	.byte	0x05
	.zero		1


	//   ....[17]....
        /*020c*/ 	.word	0x000006e0
        /*0210*/ 	.word	0x000000ff
        /*0214*/ 	.word	0x00000108
        /*0218*/ 	.short	0x0100
        /*021a*/ 	.byte	0x05
	.zero		1


	//   ....[18]....
        /*021c*/ 	.word	0x000006f0
        /*0220*/ 	.word	0x000000ff
        /*0224*/ 	.word	0x00000048
        /*0228*/ 	.short	0x0100
        /*022a*/ 	.byte	0x05
	.zero		1


	//   ....[19]....
        /*022c*/ 	.word	0x00000700
        /*0230*/ 	.word	0x000000ff
        /*0234*/ 	.word	0x00000110
        /*0238*/ 	.short	0x0100
        /*023a*/ 	.byte	0x05
	.zero		1


	//   ....[20]....
        /*023c*/ 	.word	0x00000710
        /*0240*/ 	.word	0x000000ff
        /*0244*/ 	.word	0x00000050
        /*0248*/ 	.short	0x0100
        /*024a*/ 	.byte	0x05
	.zero		1


	//   ....[21]....
        /*024c*/ 	.word	0x00000720
        /*0250*/ 	.word	0x000000ff
        /*0254*/ 	.word	0x00000118
        /*0258*/ 	.short	0x0100
        /*025a*/ 	.byte	0x05
	.zero		1


	//   ....[22]....
        /*025c*/ 	.word	0x00000730
        /*0260*/ 	.word	0x000000ff
        /*0264*/ 	.word	0x00000058
        /*0268*/ 	.short	0x0100
        /*026a*/ 	.byte	0x05
	.zero		1


	//   ....[23]....
        /*026c*/ 	.word	0x00000740
        /*0270*/ 	.word	0x000000ff
        /*0274*/ 	.word	0x00000120
        /*0278*/ 	.short	0x0100
        /*027a*/ 	.byte	0x05
	.zero		1


	//   ....[24]....
        /*027c*/ 	.word	0x00000750
        /*0280*/ 	.word	0x000000ff
        /*0284*/ 	.word	0x00000060
        /*0288*/ 	.short	0x0100
        /*028a*/ 	.byte	0x05
	.zero		1


	//   ....[25]....
        /*028c*/ 	.word	0x00000760
        /*0290*/ 	.word	0x000000ff
        /*0294*/ 	.word	0x00000128
        /*0298*/ 	.short	0x0100
        /*029a*/ 	.byte	0x05
	.zero		1


	//   ....[26]....
        /*029c*/ 	.word	0x00000770
        /*02a0*/ 	.word	0x000000ff
        /*02a4*/ 	.word	0x00000068
        /*02a8*/ 	.short	0x0100
        /*02aa*/ 	.byte	0x05
	.zero		1


	//   ....[27]....
        /*02ac*/ 	.word	0x00000780
        /*02b0*/ 	.word	0x000000ff
        /*02b4*/ 	.word	0x00000130
        /*02b8*/ 	.short	0x0100
        /*02ba*/ 	.byte	0x05
	.zero		1


	//   ....[28]....
        /*02bc*/ 	.word	0x00000790
        /*02c0*/ 	.word	0x000000ff
        /*02c4*/ 	.word	0x00000070
        /*02c8*/ 	.short	0x0100
        /*02ca*/ 	.byte	0x05
	.zero		1


	//   ....[29]....
        /*02cc*/ 	.word	0x000007a0
        /*02d0*/ 	.word	0x000000ff
        /*02d4*/ 	.word	0x00000138
        /*02d8*/ 	.short	0x0100
        /*02da*/ 	.byte	0x05
	.zero		1


	//   ....[30]....
        /*02dc*/ 	.word	0x000007b0
        /*02e0*/ 	.word	0x000000ff
        /*02e4*/ 	.word	0x00000078
        /*02e8*/ 	.short	0x0100
        /*02ea*/ 	.byte	0x05
	.zero		1


	//   ....[31]....
        /*02ec*/ 	.word	0x000007c0
        /*02f0*/ 	.word	0x000000ff
        /*02f4*/ 	.word	0x00000140
        /*02f8*/ 	.short	0x0100
        /*02fa*/ 	.byte	0x05
	.zero		1


	//   ....[32]....
        /*02fc*/ 	.word	0x000007d0
        /*0300*/ 	.word	0x000000ff
        /*0304*/ 	.word	0x00000080
        /*0308*/ 	.short	0x0100
        /*030a*/ 	.byte	0x05
	.zero		1


	//   ....[33]....
        /*030c*/ 	.word	0x000007e0
        /*0310*/ 	.word	0x000000ff
        /*0314*/ 	.word	0x00000148
        /*0318*/ 	.short	0x0100
        /*031a*/ 	.byte	0x05
	.zero		1


	//   ....[34]....
        /*031c*/ 	.word	0x000007f0
        /*0320*/ 	.word	0x000000ff
        /*0324*/ 	.word	0x00000088
        /*0328*/ 	.short	0x0100
        /*032a*/ 	.byte	0x05
	.zero		1


	//   ....[35]....
        /*032c*/ 	.word	0x00000800
        /*0330*/ 	.word	0x000000ff
        /*0334*/ 	.word	0x00000150
        /*0338*/ 	.short	0x0100
        /*033a*/ 	.byte	0x05
	.zero		1


	//   ....[36]....
        /*033c*/ 	.word	0x00000810
        /*0340*/ 	.word	0x000000ff
        /*0344*/ 	.word	0x00000090
        /*0348*/ 	.short	0x0100
        /*034a*/ 	.byte	0x05
	.zero		1


	//   ....[37]....
        /*034c*/ 	.word	0x00000820
        /*0350*/ 	.word	0x000000ff
        /*0354*/ 	.word	0x00000158
        /*0358*/ 	.short	0x0100
        /*035a*/ 	.byte	0x05
	.zero		1


	//   ....[38]....
        /*035c*/ 	.word	0x00000830
        /*0360*/ 	.word	0x000000ff
        /*0364*/ 	.word	0x00000098
        /*0368*/ 	.short	0x0100
        /*036a*/ 	.byte	0x05
	.zero		1


	//   ....[39]....
        /*036c*/ 	.word	0x00000840
        /*0370*/ 	.word	0x000000ff
        /*0374*/ 	.word	0x00000160
        /*0378*/ 	.short	0x0100
        /*037a*/ 	.byte	0x05
	.zero		1


	//   ....[40]....
        /*037c*/ 	.word	0x00000850
        /*0380*/ 	.word	0x000000ff
        /*0384*/ 	.word	0x000000a0
        /*0388*/ 	.short	0x0100
        /*038a*/ 	.byte	0x05
	.zero		1


	//   ....[41]....
        /*038c*/ 	.word	0x00000860
        /*0390*/ 	.word	0x000000ff
        /*0394*/ 	.word	0x00000168
        /*0398*/ 	.short	0x0100
        /*039a*/ 	.byte	0x05
	.zero		1


	//   ....[42]....
        /*039c*/ 	.word	0x00000870
        /*03a0*/ 	.word	0x000000ff
        /*03a4*/ 	.word	0x000000a8
        /*03a8*/ 	.short	0x0100
        /*03aa*/ 	.byte	0x05
	.zero		1


	//   ....[43]....
        /*03ac*/ 	.word	0x00000880
        /*03b0*/ 	.word	0x000000ff
        /*03b4*/ 	.word	0x00000170
        /*03b8*/ 	.short	0x0100
        /*03ba*/ 	.byte	0x05
	.zero		1


	//   ....[44]....
        /*03bc*/ 	.word	0x00000890
        /*03c0*/ 	.word	0x000000ff
        /*03c4*/ 	.word	0x000000b0
        /*03c8*/ 	.short	0x0100
        /*03ca*/ 	.byte	0x05
	.zero		1


	//   ....[45]....
        /*03cc*/ 	.word	0x000008a0
        /*03d0*/ 	.word	0x000000ff
        /*03d4*/ 	.word	0x00000178
        /*03d8*/ 	.short	0x0100
        /*03da*/ 	.byte	0x05
	.zero		1


	//   ....[46]....
        /*03dc*/ 	.word	0x000008b0
        /*03e0*/ 	.word	0x000000ff
        /*03e4*/ 	.word	0x000000b8
        /*03e8*/ 	.short	0x0100
        /*03ea*/ 	.byte	0x05
	.zero		1


	//   ....[47]....
        /*03ec*/ 	.word	0x000008c0
        /*03f0*/ 	.word	0x000000ff
        /*03f4*/ 	.word	0x00000180
        /*03f8*/ 	.short	0x0100
        /*03fa*/ 	.byte	0x05
	.zero		1


	//   ....[48]....
        /*03fc*/ 	.word	0x000008d0
        /*0400*/ 	.word	0x000000ff
        /*0404*/ 	.word	0x000000c0
        /*0408*/ 	.short	0x0100
        /*040a*/ 	.byte	0x05
	.zero		1


	//   ....[49]....
        /*040c*/ 	.word	0x000008e0
        /*0410*/ 	.word	0x000000ff
        /*0414*/ 	.word	0x00000188
        /*0418*/ 	.short	0x0100
        /*041a*/ 	.byte	0x05
	.zero		1


	//   ....[50]....
        /*041c*/ 	.word	0x00000a20
        /*0420*/ 	.word	0x000000ff
        /*0424*/ 	.word	0x00000190
        /*0428*/ 	.short	0x0100
        /*042a*/ 	.byte	0x07
	.zero		1


	//   ....[51]....
        /*042c*/ 	.word	0x00000a30
        /*0430*/ 	.word	0x000000ff
        /*0434*/ 	.word	0x000001a8
        /*0438*/ 	.short	0x0100
        /*043a*/ 	.byte	0x07
	.zero		1


	//   ....[52]....
        /*043c*/ 	.word	0x00000a40
        /*0440*/ 	.word	0x000000ff
        /*0444*/ 	.word	0x00000198
        /*0448*/ 	.short	0x0100
        /*044a*/ 	.byte	0x07
	.zero		1


	//   ....[53]....
        /*044c*/ 	.word	0x00000a50
        /*0450*/ 	.word	0x000000ff
        /*0454*/ 	.word	0x000001b0
        /*0458*/ 	.short	0x0100
        /*045a*/ 	.byte	0x07
	.zero		1


	//   ....[54]....
        /*045c*/ 	.word	0x00000a60
        /*0460*/ 	.word	0x000000ff
        /*0464*/ 	.word	0x000001a0
        /*0468*/ 	.short	0x0100
        /*046a*/ 	.byte	0x07
	.zero		1


	//   ....[55]....
        /*046c*/ 	.word	0x00000a70
        /*0470*/ 	.word	0x000000ff
        /*0474*/ 	.word	0x000001b8
        /*0478*/ 	.short	0x0100
        /*047a*/ 	.byte	0x07
	.zero		1


	//   ....[56]....
        /*047c*/ 	.word	0x00000b60
        /*0480*/ 	.word	0x000000ff
        /*0484*/ 	.word	0x000001c0
        /*0488*/ 	.short	0x0100
        /*048a*/ 	.byte	0x05
	.zero		1


	//   ....[57]....
        /*048c*/ 	.word	0x00000b70
        /*0490*/ 	.word	0x000000ff
        /*0494*/ 	.word	0x000001c8
        /*0498*/ 	.short	0x0100
        /*049a*/ 	.byte	0x05
	.zero		1


	//   ....[58]....
        /*049c*/ 	.word	0x00000cb0
        /*04a0*/ 	.word	0x000000ff
        /*04a4*/ 	.word	0x000001d0
        /*04a8*/ 	.short	0x0100
        /*04aa*/ 	.byte	0x05
	.zero		1


	//   ....[59]....
        /*04ac*/ 	.word	0x00000cc0
        /*04b0*/ 	.word	0x000000ff
        /*04b4*/ 	.word	0x000001e0
        /*04b8*/ 	.short	0x0100
        /*04ba*/ 	.byte	0x05
	.zero		1


	//   ....[60]....
        /*04bc*/ 	.word	0x00000cd0
        /*04c0*/ 	.word	0x000000ff
        /*04c4*/ 	.word	0x000001d8
        /*04c8*/ 	.short	0x0100
        /*04ca*/ 	.byte	0x05
	.zero		1


	//   ....[61]....
        /*04cc*/ 	.word	0x00000ce0
        /*04d0*/ 	.word	0x000000ff
        /*04d4*/ 	.word	0x000001e8
        /*04d8*/ 	.short	0x0100
        /*04da*/ 	.byte	0x05
	.zero		1


	//   ....[62]....
        /*04dc*/ 	.word	0x00000e10
        /*04e0*/ 	.word	0x000000ff
        /*04e4*/ 	.word	0x000001f0
        /*04e8*/ 	.short	0x0100
        /*04ea*/ 	.byte	0x07
	.zero		1


	//   ....[63]....
        /*04ec*/ 	.word	0x00000e20
        /*04f0*/ 	.word	0x000000ff
        /*04f4*/ 	.word	0x00000210
        /*04f8*/ 	.short	0x0100
        /*04fa*/ 	.byte	0x07
	.zero		1


	//   ....[64]....
        /*04fc*/ 	.word	0x00000e30
        /*0500*/ 	.word	0x000000ff
        /*0504*/ 	.word	0x000001f8
        /*0508*/ 	.short	0x0100
        /*050a*/ 	.byte	0x07
	.zero		1


	//   ....[65]....
        /*050c*/ 	.word	0x00000e40
        /*0510*/ 	.word	0x000000ff
        /*0514*/ 	.word	0x00000218
        /*0518*/ 	.short	0x0100
        /*051a*/ 	.byte	0x07
	.zero		1


	//   ....[66]....
        /*051c*/ 	.word	0x00000e50
        /*0520*/ 	.word	0x000000ff
        /*0524*/ 	.word	0x00000200
        /*0528*/ 	.short	0x0100
        /*052a*/ 	.byte	0x07
	.zero		1


	//   ....[67]....
        /*052c*/ 	.word	0x00000e60
        /*0530*/ 	.word	0x000000ff
        /*0534*/ 	.word	0x00000220
        /*0538*/ 	.short	0x0100
        /*053a*/ 	.byte	0x07
	.zero		1


	//   ....[68]....
        /*053c*/ 	.word	0x00000e70
        /*0540*/ 	.word	0x000000ff
        /*0544*/ 	.word	0x00000208
        /*0548*/ 	.short	0x0100
        /*054a*/ 	.byte	0x07
	.zero		1


	//   ....[69]....
        /*054c*/ 	.word	0x00000e80
        /*0550*/ 	.word	0x000000ff
        /*0554*/ 	.word	0x00000228
        /*0558*/ 	.short	0x0100
        /*055a*/ 	.byte	0x07
	.zero		1


	//   ....[70]....
        /*055c*/ 	.word	0x00000f70
        /*0560*/ 	.word	0x000000ff
        /*0564*/ 	.word	0x00000230
        /*0568*/ 	.short	0x0100
        /*056a*/ 	.byte	0x05
	.zero		1


	//   ....[71]....
        /*056c*/ 	.word	0x00000f80
        /*0570*/ 	.word	0x000000ff
        /*0574*/ 	.word	0x00000240
        /*0578*/ 	.short	0x0100
        /*057a*/ 	.byte	0x05
	.zero		1


	//   ....[72]....
        /*057c*/ 	.word	0x00000f90
        /*0580*/ 	.word	0x000000ff
        /*0584*/ 	.word	0x00000238
        /*0588*/ 	.short	0x0100
        /*058a*/ 	.byte	0x05
	.zero		1


	//   ....[73]....
        /*058c*/ 	.word	0x00000fa0
        /*0590*/ 	.word	0x000000ff
        /*0594*/ 	.word	0x00000248
        /*0598*/ 	.short	0x0100
        /*059a*/ 	.byte	0x05
	.zero		1


	//   ....[74]....
        /*059c*/ 	.word	0x00001870
        /*05a0*/ 	.word	0x00000002
        /*05a4*/ 	.word	0x00000240
        /*05a8*/ 	.short	0x010a
        /*05aa*/ 	.byte	0xff
	.zero		1


	//   ....[75]....
        /*05ac*/ 	.word	0x000018a0
        /*05b0*/ 	.word	0x00000002
        /*05b4*/ 	.word	0x00000230
        /*05b8*/ 	.short	0x0101
        /*05ba*/ 	.byte	0xff
	.zero		1


	//   ....[76]....
        /*05bc*/ 	.word	0x00001970
        /*05c0*/ 	.word	0x000000ff
        /*05c4*/ 	.word	0x000000c8
        /*05c8*/ 	.short	0x010a
        /*05ca*/ 	.byte	0x05
	.zero		1


	//   ....[77]....
        /*05cc*/ 	.word	0x00001a10
        /*05d0*/ 	.word	0x000000ff
        /*05d4*/ 	.word	0x000000c8
        /*05d8*/ 	.short	0x010a
        /*05da*/ 	.byte	0x21
	.zero		1


	//   ....[78]....
        /*05dc*/ 	.word	0x00001b60
        /*05e0*/ 	.word	0x000000ff
        /*05e4*/ 	.word	0x000000c8
        /*05e8*/ 	.short	0x010a
        /*05ea*/ 	.byte	0x08
	.zero		1


	//   ....[79]....
        /*05ec*/ 	.word	0x00001c70
        /*05f0*/ 	.word	0x000000ff
        /*05f4*/ 	.word	0x000001c8
        /*05f8*/ 	.short	0x0101
        /*05fa*/ 	.byte	0x04
	.zero		1


	//   ....[80]....
        /*05fc*/ 	.word	0x00001c90
        /*0600*/ 	.word	0x000000ff
        /*0604*/ 	.word	0x000000c8
        /*0608*/ 	.short	0x010a
        /*060a*/ 	.byte	0x05
	.zero		1


	//   ....[81]....
        /*060c*/ 	.word	0x00001d10
        /*0610*/ 	.word	0x000000ff
        /*0614*/ 	.word	0x000000c8
        /*0618*/ 	.short	0x010a
        /*061a*/ 	.byte	0x11
	.zero		1


	//   ....[82]....
        /*061c*/ 	.word	0x00001e60
        /*0620*/ 	.word	0x000000ff
        /*0624*/ 	.word	0x000000c8
        /*0628*/ 	.short	0x010a
        /*062a*/ 	.byte	0x08
	.zero		1


	//   ....[83]....
        /*062c*/ 	.word	0x00001fa0
        /*0630*/ 	.word	0x00000002
        /*0634*/ 	.word	0x000001d0
        /*0638*/ 	.short	0x010a
        /*063a*/ 	.byte	0xff
	.zero		1


	//   ....[84]....
        /*063c*/ 	.word	0x00002060
        /*0640*/ 	.word	0x00000002
        /*0644*/ 	.word	0x00000000
        /*0648*/ 	.short	0x0101
        /*064a*/ 	.byte	0xff
	.zero		1


	//   ....[85]....
        /*064c*/ 	.word	0x000025c0
        /*0650*/ 	.word	0x000000ff
        /*0654*/ 	.word	0x00000000
        /*0658*/ 	.short	0x010a
        /*065a*/ 	.byte	0x05
	.zero		1


	//   ....[86]....
        /*065c*/ 	.word	0x00002650
        /*0660*/ 	.word	0x000000ff
        /*0664*/ 	.word	0x00000000
        /*0668*/ 	.short	0x010a
        /*066a*/ 	.byte	0x05
	.zero		1


	//   ....[87]....
        /*066c*/ 	.word	0x000026e0
        /*0670*/ 	.word	0x000000ff
        /*0674*/ 	.word	0x00000000
        /*0678*/ 	.short	0x010a
        /*067a*/ 	.byte	0x05
	.zero		1


	//   ....[88]....
        /*067c*/ 	.word	0x00002770
        /*0680*/ 	.word	0x000000ff
        /*0684*/ 	.word	0x00000000
        /*0688*/ 	.short	0x010a
        /*068a*/ 	.byte	0x05
	.zero		1


	//   ....[89]....
        /*068c*/ 	.word	0x00002800
        /*0690*/ 	.word	0x000000ff
        /*0694*/ 	.word	0x00000000
        /*0698*/ 	.short	0x010a
        /*069a*/ 	.byte	0x05
	.zero		1


	//   ....[90]....
        /*069c*/ 	.word	0x00002890
        /*06a0*/ 	.word	0x000000ff
        /*06a4*/ 	.word	0x00000000
        /*06a8*/ 	.short	0x010a
        /*06aa*/ 	.byte	0x05
	.zero		1


	//   ....[91]....
        /*06ac*/ 	.word	0x00002920
        /*06b0*/ 	.word	0x000000ff
        /*06b4*/ 	.word	0x00000000
        /*06b8*/ 	.short	0x010a
        /*06ba*/ 	.byte	0x05
	.zero		1


	//   ....[92]....
        /*06bc*/ 	.word	0x000029b0
        /*06c0*/ 	.word	0x000000ff
        /*06c4*/ 	.word	0x00000000
        /*06c8*/ 	.short	0x010a
        /*06ca*/ 	.byte	0x05
	.zero		1


	//   ....[93]....
        /*06cc*/ 	.word	0x00002a40
        /*06d0*/ 	.word	0x000000ff
        /*06d4*/ 	.word	0x00000000
        /*06d8*/ 	.short	0x010a
        /*06da*/ 	.byte	0x05
	.zero		1


	//   ....[94]....
        /*06dc*/ 	.word	0x00002ad0
        /*06e0*/ 	.word	0x000000ff
        /*06e4*/ 	.word	0x00000000
        /*06e8*/ 	.short	0x010a
        /*06ea*/ 	.byte	0x05
	.zero		1


	//   ....[95]....
        /*06ec*/ 	.word	0x00002b60
        /*06f0*/ 	.word	0x000000ff
        /*06f4*/ 	.word	0x00000000
        /*06f8*/ 	.short	0x010a
        /*06fa*/ 	.byte	0x05
	.zero		1


	//   ....[96]....
        /*06fc*/ 	.word	0x00002bf0
        /*0700*/ 	.word	0x000000ff
        /*0704*/ 	.word	0x00000000
        /*0708*/ 	.short	0x010a
        /*070a*/ 	.byte	0x05
	.zero		1


	//   ....[97]....
        /*070c*/ 	.word	0x00002c80
        /*0710*/ 	.word	0x000000ff
        /*0714*/ 	.word	0x00000000
        /*0718*/ 	.short	0x010a
        /*071a*/ 	.byte	0x05
	.zero		1


	//   ....[98]....
        /*071c*/ 	.word	0x00002d10
        /*0720*/ 	.word	0x000000ff
        /*0724*/ 	.word	0x00000000
        /*0728*/ 	.short	0x010a
        /*072a*/ 	.byte	0x05
	.zero		1


	//   ....[99]....
        /*072c*/ 	.word	0x00002da0
        /*0730*/ 	.word	0x000000ff
        /*0734*/ 	.word	0x00000000
        /*0738*/ 	.short	0x010a
        /*073a*/ 	.byte	0x05
	.zero		1


	//   ....[100]....
        /*073c*/ 	.word	0x00002e30
        /*0740*/ 	.word	0x000000ff
        /*0744*/ 	.word	0x00000000
        /*0748*/ 	.short	0x010a
        /*074a*/ 	.byte	0x05
	.zero		1


	//   ....[101]....
        /*074c*/ 	.word	0x00002ec0
        /*0750*/ 	.word	0x000000ff
        /*0754*/ 	.word	0x00000000
        /*0758*/ 	.short	0x010a
        /*075a*/ 	.byte	0x05
	.zero		1


	//   ....[102]....
        /*075c*/ 	.word	0x00002f50
        /*0760*/ 	.word	0x000000ff
        /*0764*/ 	.word	0x00000000
        /*0768*/ 	.short	0x010a
        /*076a*/ 	.byte	0x05
	.zero		1


	//   ....[103]....
        /*076c*/ 	.word	0x00002fe0
        /*0770*/ 	.word	0x000000ff
        /*0774*/ 	.word	0x00000000
        /*0778*/ 	.short	0x010a
        /*077a*/ 	.byte	0x05
	.zero		1


	//   ....[104]....
        /*077c*/ 	.word	0x00003070
        /*0780*/ 	.word	0x000000ff
        /*0784*/ 	.word	0x00000000
        /*0788*/ 	.short	0x010a
        /*078a*/ 	.byte	0x05
	.zero		1


	//   ....[105]....
        /*078c*/ 	.word	0x00003100
        /*0790*/ 	.word	0x000000ff
        /*0794*/ 	.word	0x00000000
        /*0798*/ 	.short	0x010a
        /*079a*/ 	.byte	0x05
	.zero		1


	//   ....[106]....
        /*079c*/ 	.word	0x00003190
        /*07a0*/ 	.word	0x000000ff
        /*07a4*/ 	.word	0x00000000
        /*07a8*/ 	.short	0x010a
        /*07aa*/ 	.byte	0x05
	.zero		1


	//   ....[107]....
        /*07ac*/ 	.word	0x00003220
        /*07b0*/ 	.word	0x000000ff
        /*07b4*/ 	.word	0x00000000
        /*07b8*/ 	.short	0x010a
        /*07ba*/ 	.byte	0x05
	.zero		1


	//   ....[108]....
        /*07bc*/ 	.word	0x000032b0
        /*07c0*/ 	.word	0x000000ff
        /*07c4*/ 	.word	0x00000000
        /*07c8*/ 	.short	0x010a
        /*07ca*/ 	.byte	0x05
	.zero		1


	//   ....[109]....
        /*07cc*/ 	.word	0x00003350
        /*07d0*/ 	.word	0x00000000
        /*07d4*/ 	.word	0x00000000
        /*07d8*/ 	.short	0x010a
        /*07da*/ 	.byte	0xff
	.zero		1


	//   ....[110]....
        /*07dc*/ 	.word	0x00003470
        /*07e0*/ 	.word	0x00000000
        /*07e4*/ 	.word	0x00000230
        /*07e8*/ 	.short	0x010a
        /*07ea*/ 	.byte	0xff
	.zero		1


	//   ....[111]....
        /*07ec*/ 	.word	0x000034e0
        /*07f0*/ 	.word	0x00000000
        /*07f4*/ 	.word	0x00000000
        /*07f8*/ 	.short	0x0101
        /*07fa*/ 	.byte	0xff
	.zero		1


	//   ....[112]....
        /*07fc*/ 	.word	0x00003500
        /*0800*/ 	.word	0x000000ff
        /*0804*/ 	.word	0x000001e0
        /*0808*/ 	.short	0x010a
        /*080a*/ 	.byte	0x05
	.zero		1


	//   ....[113]....
        /*080c*/ 	.word	0x00003620
        /*0810*/ 	.word	0x00000000
        /*0814*/ 	.word	0x000001d0
        /*0818*/ 	.short	0x010a
        /*081a*/ 	.byte	0xff
	.zero		1


	//   ....[114]....
        /*081c*/ 	.word	0x00003720
        /*0820*/ 	.word	0x00000000
        /*0824*/ 	.word	0x00000000
        /*0828*/ 	.short	0x0101
        /*082a*/ 	.byte	0xff
	.zero		1


	//   ....[115]....
        /*082c*/ 	.word	0x000037b0
        /*0830*/ 	.word	0x000000ff
        /*0834*/ 	.word	0x000001e0
        /*0838*/ 	.short	0x0106
        /*083a*/ 	.byte	0x05
	.zero		1


	//   ....[116]....
        /*083c*/ 	.word	0x000037d0
        /*0840*/ 	.word	0x000000ff
        /*0844*/ 	.word	0x000001e0
        /*0848*/ 	.short	0x010a
        /*084a*/ 	.byte	0x05
	.zero		1


	//   ....[117]....
        /*084c*/ 	.word	0x00003860
        /*0850*/ 	.word	0x000000ff
        /*0854*/ 	.word	0x000001e0
        /*0858*/ 	.short	0x0106
        /*085a*/ 	.byte	0x04
	.zero		1


	//   ....[118]....
        /*085c*/ 	.word	0x000038a0
        /*0860*/ 	.word	0x00000000
        /*0864*/ 	.word	0x000001e0
        /*0868*/ 	.short	0x010a
        /*086a*/ 	.byte	0xff
	.zero		1


	//   ....[119]....
        /*086c*/ 	.word	0x00003d80
        /*0870*/ 	.word	0x00000000
        /*0874*/ 	.word	0x000001d0
        /*0878*/ 	.short	0x010a
        /*087a*/ 	.byte	0xff
	.zero		1


	//   ....[120]....
        /*087c*/ 	.word	0x00003e80
        /*0880*/ 	.word	0x00000003
        /*0884*/ 	.word	0x00000000
        /*0888*/ 	.short	0x0101
        /*088a*/ 	.byte	0xff
	.zero		1


	//   ....[121]....
        /*088c*/ 	.word	0x00003e90
        /*0890*/ 	.word	0x000000ff
        /*0894*/ 	.word	0x00000000
        /*0898*/ 	.short	0x010a
        /*089a*/ 	.byte	0x05
	.zero		1


	//   ....[122]....
        /*089c*/ 	.word	0x00003eb0
        /*08a0*/ 	.word	0x000000ff
        /*08a4*/ 	.word	0x00000210
        /*08a8*/ 	.short	0x010a
        /*08aa*/ 	.byte	0x0e
	.zero		1


	//   ....[123]....
        /*08ac*/ 	.word	0x00003fe0
        /*08b0*/ 	.word	0x000000ff
        /*08b4*/ 	.word	0x00000000
        /*08b8*/ 	.short	0x010a
        /*08ba*/ 	.byte	0x07
	.zero		1


	//   ....[124]....
        /*08bc*/ 	.word	0x000040f0
        /*08c0*/ 	.word	0x000000ff
        /*08c4*/ 	.word	0x00000000
        /*08c8*/ 	.short	0x010a
        /*08ca*/ 	.byte	0x13
	.zero		1


	//   ....[125]....
        /*08cc*/ 	.word	0x000042c0
        /*08d0*/ 	.word	0x000000ff
        /*08d4*/ 	.word	0x00000000
        /*08d8*/ 	.short	0x010a
        /*08da*/ 	.byte	0x05
	.zero		1


	//   ....[126]....
        /*08dc*/ 	.word	0x00004350
        /*08e0*/ 	.word	0x000000ff
        /*08e4*/ 	.word	0x00000000
        /*08e8*/ 	.short	0x010a
        /*08ea*/ 	.byte	0x05
	.zero		1


	//   ....[127]....
        /*08ec*/ 	.word	0x000043e0
        /*08f0*/ 	.word	0x000000ff
        /*08f4*/ 	.word	0x00000000
        /*08f8*/ 	.short	0x010a
        /*08fa*/ 	.byte	0x05
	.zero		1


	//   ....[128]....
        /*08fc*/ 	.word	0x00004470
        /*0900*/ 	.word	0x000000ff
        /*0904*/ 	.word	0x00000000
        /*0908*/ 	.short	0x010a
        /*090a*/ 	.byte	0x06
	.zero		1


	//   ....[129]....
        /*090c*/ 	.word	0x000048e0
        /*0910*/ 	.word	0x00000000
        /*0914*/ 	.word	0x000001d0
        /*0918*/ 	.short	0x010a
        /*091a*/ 	.byte	0xff
	.zero		1


	//   ....[130]....
        /*091c*/ 	.word	0x000049a0
        /*0920*/ 	.word	0x00000000
        /*0924*/ 	.word	0x00000000
        /*0928*/ 	.short	0x0101
        /*092a*/ 	.byte	0xff
	.zero		1


	//   ....[131]....
        /*092c*/ 	.word	0x00004cc0
        /*0930*/ 	.word	0x000000ff
        /*0934*/ 	.word	0x000001c8
        /*0938*/ 	.short	0x010a
        /*093a*/ 	.byte	0x07
	.zero		1


	//   ....[132]....
        /*093c*/ 	.word	0x00004eb0
        /*0940*/ 	.word	0x000000ff
        /*0944*/ 	.word	0x000001a8
        /*0948*/ 	.short	0x010a
        /*094a*/ 	.byte	0x07
	.zero		1


	//   ....[133]....
        /*094c*/ 	.word	0x00005030
        /*0950*/ 	.word	0x000000ff
        /*0954*/ 	.word	0x00000190
        /*0958*/ 	.short	0x010b
        /*095a*/ 	.byte	0x07
	.zero		1


	//   ....[134]....
        /*095c*/ 	.word	0x00005040
        /*0960*/ 	.word	0x000000ff
        /*0964*/ 	.word	0x00000000
        /*0968*/ 	.short	0x0101
        /*096a*/ 	.byte	0x08
	.zero		1


	//   ....[135]....
        /*096c*/ 	.word	0x00005050
        /*0970*/ 	.word	0x000000ff
        /*0974*/ 	.word	0x000001b0
        /*0978*/ 	.short	0x010a
        /*097a*/ 	.byte	0x07
	.zero		1


	//   ....[136]....
        /*097c*/ 	.word	0x000051d0
        /*0980*/ 	.word	0x000000ff
        /*0984*/ 	.word	0x00000198
        /*0988*/ 	.short	0x010b
        /*098a*/ 	.byte	0x07
	.zero		1


	//   ....[137]....
        /*098c*/ 	.word	0x00005210
        /*0990*/ 	.word	0x000000ff
        /*0994*/ 	.word	0x00000000
        /*0998*/ 	.short	0x0101
        /*099a*/ 	.byte	0x08
	.zero		1


	//   ....[138]....
        /*099c*/ 	.word	0x00005250
        /*09a0*/ 	.word	0x000000ff
        /*09a4*/ 	.word	0x000001b8
        /*09a8*/ 	.short	0x010a
        /*09aa*/ 	.byte	0x07
	.zero		1


	//   ....[139]....
        /*09ac*/ 	.word	0x00005490
        /*09b0*/ 	.word	0x000000ff
        /*09b4*/ 	.word	0x000001a0
        /*09b8*/ 	.short	0x010b
        /*09ba*/ 	.byte	0x07
	.zero		1


	//   ....[140]....
        /*09bc*/ 	.word	0x000054b0
        /*09c0*/ 	.word	0x000000ff
        /*09c4*/ 	.word	0x00000000
        /*09c8*/ 	.short	0x0101
        /*09ca*/ 	.byte	0x0d
	.zero		1


	//   ....[141]....
        /*09cc*/ 	.word	0x000054e0
        /*09d0*/ 	.word	0x000000ff
        /*09d4*/ 	.word	0x000001a8
        /*09d8*/ 	.short	0x010a
        /*09da*/ 	.byte	0x07
	.zero		1


	//   ....[142]....
        /*09dc*/ 	.word	0x00005500
        /*09e0*/ 	.word	0x000000ff
        /*09e4*/ 	.word	0x000001b0
        /*09e8*/ 	.short	0x010a
        /*09ea*/ 	.byte	0x07
	.zero		1


	//   ....[143]....
        /*09ec*/ 	.word	0x00005540
        /*09f0*/ 	.word	0x00000000
        /*09f4*/ 	.word	0x000001b8
        /*09f8*/ 	.short	0x010a
        /*09fa*/ 	.byte	0xff
	.zero		1


	//   ....[144]....
        /*09fc*/ 	.word	0x00005880
        /*0a00*/ 	.word	0x00000000
        /*0a04*/ 	.word	0x000001d0
        /*0a08*/ 	.short	0x010a
        /*0a0a*/ 	.byte	0xff
	.zero		1


	//   ....[145]....
        /*0a0c*/ 	.word	0x00005990
        /*0a10*/ 	.word	0x00000000
        /*0a14*/ 	.word	0x00000000
        /*0a18*/ 	.short	0x0101
        /*0a1a*/ 	.byte	0xff
	.zero		1


	//   ....[146]....
        /*0a1c*/ 	.word	0x00006380
        /*0a20*/ 	.word	0x00000002
        /*0a24*/ 	.word	0x00000190
        /*0a28*/ 	.short	0x010a
        /*0a2a*/ 	.byte	0xff
	.zero		1


	//   ....[147]....
        /*0a2c*/ 	.word	0x000063c0
        /*0a30*/ 	.word	0x00000072
        /*0a34*/ 	.word	0x000001f0
        /*0a38*/ 	.short	0x010a
        /*0a3a*/ 	.byte	0xff
	.zero		1


	//   ....[148]....
        /*0a3c*/ 	.word	0x000064f0
        /*0a40*/ 	.word	0x00000002
        /*0a44*/ 	.word	0x00000190
        /*0a48*/ 	.short	0x010a
        /*0a4a*/ 	.byte	0xff
	.zero		1


	//   ....[149]....
        /*0a4c*/ 	.word	0x00006610
        /*0a50*/ 	.word	0x00000000
        /*0a54*/ 	.word	0x00000000
        /*0a58*/ 	.short	0x0101
        /*0a5a*/ 	.byte	0xff
	.zero		1


	//   ....[150]....
        /*0a5c*/ 	.word	0x00006690
        /*0a60*/ 	.word	0x00000072
        /*0a64*/ 	.word	0x000001f0
        /*0a68*/ 	.short	0x010a
        /*0a6a*/ 	.byte	0xff
	.zero		1


	//   ....[151]....
        /*0a6c*/ 	.word	0x00007230
        /*0a70*/ 	.word	0x00000003
        /*0a74*/ 	.word	0x00000190
        /*0a78*/ 	.short	0x010a
        /*0a7a*/ 	.byte	0xff
	.zero		1


	//   ....[152]....
        /*0a7c*/ 	.word	0x000072f0
        /*0a80*/ 	.word	0x00000003
        /*0a84*/ 	.word	0x00000190
        /*0a88*/ 	.short	0x010a
        /*0a8a*/ 	.byte	0xff
	.zero		1


	//   ....[153]....
        /*0a8c*/ 	.word	0x00007410
        /*0a90*/ 	.word	0x00000000
        /*0a94*/ 	.word	0x00000000
        /*0a98*/ 	.short	0x0101
        /*0a9a*/ 	.byte	0xff
	.zero		1


	//   ....[154]....
        /*0a9c*/ 	.word	0x00008020
        /*0aa0*/ 	.word	0x00000002
        /*0aa4*/ 	.word	0x00000190
        /*0aa8*/ 	.short	0x010a
        /*0aaa*/ 	.byte	0xff
	.zero		1


	//   ....[155]....
        /*0aac*/ 	.word	0x000080e0
        /*0ab0*/ 	.word	0x00000002
        /*0ab4*/ 	.word	0x00000190
        /*0ab8*/ 	.short	0x010a
        /*0aba*/ 	.byte	0xff
	.zero		1


	//   ....[156]....
        /*0abc*/ 	.word	0x00008200
        /*0ac0*/ 	.word	0x00000000
        /*0ac4*/ 	.word	0x00000000
        /*0ac8*/ 	.short	0x0101
        /*0aca*/ 	.byte	0xff
	.zero		1


	//   ....[157]....
        /*0acc*/ 	.word	0x00008660
        /*0ad0*/ 	.word	0x000000ff
        /*0ad4*/ 	.word	0x00000000
        /*0ad8*/ 	.short	0x0101
        /*0ada*/ 	.byte	0x05
	.zero		1


	//   ....[158]....
        /*0adc*/ 	.word	0x00008f20
        /*0ae0*/ 	.word	0x00000002
        /*0ae4*/ 	.word	0x00000240
        /*0ae8*/ 	.short	0x010a
        /*0aea*/ 	.byte	0xff
	.zero		1


	//   ....[159]....
        /*0aec*/ 	.word	0x00008f80
        /*0af0*/ 	.word	0x00000002
        /*0af4*/ 	.word	0x000000c8
        /*0af8*/ 	.short	0x010a
        /*0afa*/ 	.byte	0xff
	.zero		1


	//   ....[160]....
        /*0afc*/ 	.word	0x00008fe0
        /*0b00*/ 	.word	0x00000002
        /*0b04*/ 	.word	0x000000c8
        /*0b08*/ 	.short	0x010a
        /*0b0a*/ 	.byte	0xff
	.zero		1


	//   ....[161]....
        /*0b0c*/ 	.word	0x00009030
        /*0b10*/ 	.word	0x00000002
        /*0b14*/ 	.word	0x000001d0
        /*0b18*/ 	.short	0x010a
        /*0b1a*/ 	.byte	0xff
	.zero		1


	//   ....[162]....
        /*0b1c*/ 	.word	0x00009090
        /*0b20*/ 	.word	0x00000000
        /*0b24*/ 	.word	0x00000000
        /*0b28*/ 	.short	0x010a
        /*0b2a*/ 	.byte	0xff
	.zero		1


	//   ....[163]....
        /*0b2c*/ 	.word	0x000090f0
        /*0b30*/ 	.word	0x00000000
        /*0b34*/ 	.word	0x00000000
        /*0b38*/ 	.short	0x010a
        /*0b3a*/ 	.byte	0xff
	.zero		1


	//   ....[164]....
        /*0b3c*/ 	.word	0x00009150
        /*0b40*/ 	.word	0x00000000
        /*0b44*/ 	.word	0x00000000
        /*0b48*/ 	.short	0x010a
        /*0b4a*/ 	.byte	0xff
	.zero		1


	//   ....[165]....
        /*0b4c*/ 	.word	0x000091b0
        /*0b50*/ 	.word	0x00000000
        /*0b54*/ 	.word	0x00000000
        /*0b58*/ 	.short	0x010a
        /*0b5a*/ 	.byte	0xff
	.zero		1


	//   ....[166]....
        /*0b5c*/ 	.word	0x00009210
        /*0b60*/ 	.word	0x00000000
        /*0b64*/ 	.word	0x00000000
        /*0b68*/ 	.short	0x010a
        /*0b6a*/ 	.byte	0xff
	.zero		1


	//   ....[167]....
        /*0b6c*/ 	.word	0x00009270
        /*0b70*/ 	.word	0x00000000
        /*0b74*/ 	.word	0x00000000
        /*0b78*/ 	.short	0x010a
        /*0b7a*/ 	.byte	0xff
	.zero		1


	//   ....[168]....
        /*0b7c*/ 	.word	0x000092d0
        /*0b80*/ 	.word	0x00000000
        /*0b84*/ 	.word	0x00000000
        /*0b88*/ 	.short	0x010a
        /*0b8a*/ 	.byte	0xff
	.zero		1


	//   ....[169]....
        /*0b8c*/ 	.word	0x00009330
        /*0b90*/ 	.word	0x00000000
        /*0b94*/ 	.word	0x00000000
        /*0b98*/ 	.short	0x010a
        /*0b9a*/ 	.byte	0xff
	.zero		1


	//   ....[170]....
        /*0b9c*/ 	.word	0x00009390
        /*0ba0*/ 	.word	0x00000000
        /*0ba4*/ 	.word	0x00000000
        /*0ba8*/ 	.short	0x010a
        /*0baa*/ 	.byte	0xff
	.zero		1


	//   ....[171]....
        /*0bac*/ 	.word	0x000093f0
        /*0bb0*/ 	.word	0x00000000
        /*0bb4*/ 	.word	0x00000000
        /*0bb8*/ 	.short	0x010a
        /*0bba*/ 	.byte	0xff
	.zero		1


	//   ....[172]....
        /*0bbc*/ 	.word	0x00009450
        /*0bc0*/ 	.word	0x00000000
        /*0bc4*/ 	.word	0x00000000
        /*0bc8*/ 	.short	0x010a
        /*0bca*/ 	.byte	0xff
	.zero		1


	//   ....[173]....
        /*0bcc*/ 	.word	0x000094b0
        /*0bd0*/ 	.word	0x00000000
        /*0bd4*/ 	.word	0x00000000
        /*0bd8*/ 	.short	0x010a
        /*0bda*/ 	.byte	0xff
	.zero		1


	//   ....[174]....
        /*0bdc*/ 	.word	0x00009510
        /*0be0*/ 	.word	0x00000000
        /*0be4*/ 	.word	0x00000000
        /*0be8*/ 	.short	0x010a
        /*0bea*/ 	.byte	0xff
	.zero		1


	//   ....[175]....
        /*0bec*/ 	.word	0x00009570
        /*0bf0*/ 	.word	0x00000000
        /*0bf4*/ 	.word	0x00000000
        /*0bf8*/ 	.short	0x010a
        /*0bfa*/ 	.byte	0xff
	.zero		1


	//   ....[176]....
        /*0bfc*/ 	.word	0x000095d0
        /*0c00*/ 	.word	0x00000000
        /*0c04*/ 	.word	0x00000000
        /*0c08*/ 	.short	0x010a
        /*0c0a*/ 	.byte	0xff
	.zero		1


	//   ....[177]....
        /*0c0c*/ 	.word	0x00009630
        /*0c10*/ 	.word	0x00000000
        /*0c14*/ 	.word	0x00000000
        /*0c18*/ 	.short	0x010a
        /*0c1a*/ 	.byte	0xff
	.zero		1


	//   ....[178]....
        /*0c1c*/ 	.word	0x00009690
        /*0c20*/ 	.word	0x00000000
        /*0c24*/ 	.word	0x00000000
        /*0c28*/ 	.short	0x010a
        /*0c2a*/ 	.byte	0xff
	.zero		1


	//   ....[179]....
        /*0c2c*/ 	.word	0x000096f0
        /*0c30*/ 	.word	0x00000000
        /*0c34*/ 	.word	0x00000000
        /*0c38*/ 	.short	0x010a
        /*0c3a*/ 	.byte	0xff
	.zero		1


	//   ....[180]....
        /*0c3c*/ 	.word	0x00009750
        /*0c40*/ 	.word	0x00000000
        /*0c44*/ 	.word	0x00000000
        /*0c48*/ 	.short	0x010a
        /*0c4a*/ 	.byte	0xff
	.zero		1


	//   ....[181]....
        /*0c4c*/ 	.word	0x000097b0
        /*0c50*/ 	.word	0x00000000
        /*0c54*/ 	.word	0x00000000
        /*0c58*/ 	.short	0x010a
        /*0c5a*/ 	.byte	0xff
	.zero		1


	//   ....[182]....
        /*0c5c*/ 	.word	0x00009810
        /*0c60*/ 	.word	0x00000000
        /*0c64*/ 	.word	0x00000000
        /*0c68*/ 	.short	0x010a
        /*0c6a*/ 	.byte	0xff
	.zero		1


	//   ....[183]....
        /*0c6c*/ 	.word	0x00009870
        /*0c70*/ 	.word	0x00000000
        /*0c74*/ 	.word	0x00000000
        /*0c78*/ 	.short	0x010a
        /*0c7a*/ 	.byte	0xff
	.zero		1


	//   ....[184]....
        /*0c7c*/ 	.word	0x000098d0
        /*0c80*/ 	.word	0x00000000
        /*0c84*/ 	.word	0x00000000
        /*0c88*/ 	.short	0x010a
        /*0c8a*/ 	.byte	0xff
	.zero		1


	//   ....[185]....
        /*0c8c*/ 	.word	0x00009930
        /*0c90*/ 	.word	0x00000000
        /*0c94*/ 	.word	0x00000000
        /*0c98*/ 	.short	0x010a
        /*0c9a*/ 	.byte	0xff
	.zero		1


	//   ....[186]....
        /*0c9c*/ 	.word	0x00009980
        /*0ca0*/ 	.word	0x00000000
        /*0ca4*/ 	.word	0x00000230
        /*0ca8*/ 	.short	0x010a
        /*0caa*/ 	.byte	0xff
	.zero		1


	//   ....[187]....
        /*0cac*/ 	.word	0x000099e0
        /*0cb0*/ 	.word	0x00000000
        /*0cb4*/ 	.word	0x000001e0
        /*0cb8*/ 	.short	0x010a
        /*0cba*/ 	.byte	0xff
	.zero		1


	//   ....[188]....
        /*0cbc*/ 	.word	0x00009a30
        /*0cc0*/ 	.word	0x00000000
        /*0cc4*/ 	.word	0x000001d0
        /*0cc8*/ 	.short	0x010a
        /*0cca*/ 	.byte	0xff
	.zero		1


	//   ....[189]....
        /*0ccc*/ 	.word	0x00009a90
        /*0cd0*/ 	.word	0x00000000
        /*0cd4*/ 	.word	0x000001e0
        /*0cd8*/ 	.short	0x010a
        /*0cda*/ 	.byte	0xff
	.zero		1


	//   ....[190]....
        /*0cdc*/ 	.word	0x00009ae0
        /*0ce0*/ 	.word	0x00000000
        /*0ce4*/ 	.word	0x000001d0
        /*0ce8*/ 	.short	0x010a
        /*0cea*/ 	.byte	0xff
	.zero		1


	//   ....[191]....
        /*0cec*/ 	.word	0x00009b40
        /*0cf0*/ 	.word	0x00000002
        /*0cf4*/ 	.word	0x00000210
        /*0cf8*/ 	.short	0x010a
        /*0cfa*/ 	.byte	0xff
	.zero		1


	//   ....[192]....
        /*0cfc*/ 	.word	0x00009ba0
        /*0d00*/ 	.word	0x00000000
        /*0d04*/ 	.word	0x00000000
        /*0d08*/ 	.short	0x010a
        /*0d0a*/ 	.byte	0xff
	.zero		1


	//   ....[193]....
        /*0d0c*/ 	.word	0x00009c00
        /*0d10*/ 	.word	0x00000000
        /*0d14*/ 	.word	0x00000000
        /*0d18*/ 	.short	0x010a
        /*0d1a*/ 	.byte	0xff
	.zero		1


	//   ....[194]....
        /*0d1c*/ 	.word	0x00009c60
        /*0d20*/ 	.word	0x00000000
        /*0d24*/ 	.word	0x00000000
        /*0d28*/ 	.short	0x010a
        /*0d2a*/ 	.byte	0xff
	.zero		1


	//   ....[195]....
        /*0d2c*/ 	.word	0x00009cc0
        /*0d30*/ 	.word	0x00000000
        /*0d34*/ 	.word	0x00000000
        /*0d38*/ 	.short	0x010a
        /*0d3a*/ 	.byte	0xff
	.zero		1


	//   ....[196]....
        /*0d3c*/ 	.word	0x00009d20
        /*0d40*/ 	.word	0x00000000
        /*0d44*/ 	.word	0x00000000
        /*0d48*/ 	.short	0x010a
        /*0d4a*/ 	.byte	0xff
	.zero		1


	//   ....[197]....
        /*0d4c*/ 	.word	0x00009d70
        /*0d50*/ 	.word	0x00000000
        /*0d54*/ 	.word	0x000001d0
        /*0d58*/ 	.short	0x010a
        /*0d5a*/ 	.byte	0xff
	.zero		1


	//   ....[198]....
        /*0d5c*/ 	.word	0x00009dd0
        /*0d60*/ 	.word	0x00000000
        /*0d64*/ 	.word	0x000001c8
        /*0d68*/ 	.short	0x010a
        /*0d6a*/ 	.byte	0xff
	.zero		1


	//   ....[199]....
        /*0d6c*/ 	.word	0x00009e30
        /*0d70*/ 	.word	0x00000000
        /*0d74*/ 	.word	0x000001a8
        /*0d78*/ 	.short	0x010a
        /*0d7a*/ 	.byte	0xff
	.zero		1


	//   ....[200]....
        /*0d7c*/ 	.word	0x00009e90
        /*0d80*/ 	.word	0x00000000
        /*0d84*/ 	.word	0x000001b0
        /*0d88*/ 	.short	0x010a
        /*0d8a*/ 	.byte	0xff
	.zero		1


	//   ....[201]....
        /*0d8c*/ 	.word	0x00009ef0
        /*0d90*/ 	.word	0x00000000
        /*0d94*/ 	.word	0x000001b8
        /*0d98*/ 	.short	0x010a
        /*0d9a*/ 	.byte	0xff
	.zero		1


	//   ....[202]....
        /*0d9c*/ 	.word	0x00009f50
        /*0da0*/ 	.word	0x00000000
        /*0da4*/ 	.word	0x000001a8
        /*0da8*/ 	.short	0x010a
        /*0daa*/ 	.byte	0xff
	.zero		1


	//   ....[203]....
        /*0dac*/ 	.word	0x00009fb0
        /*0db0*/ 	.word	0x00000000
        /*0db4*/ 	.word	0x000001b0
        /*0db8*/ 	.short	0x010a
        /*0dba*/ 	.byte	0xff
	.zero		1


	//   ....[204]....
        /*0dbc*/ 	.word	0x0000a000
        /*0dc0*/ 	.word	0x00000000
        /*0dc4*/ 	.word	0x000001d0
        /*0dc8*/ 	.short	0x010a
        /*0dca*/ 	.byte	0xff
	.zero		1


	//   ....[205]....
        /*0dcc*/ 	.word	0x0000a050
        /*0dd0*/ 	.word	0x00000002
        /*0dd4*/ 	.word	0x00000190
        /*0dd8*/ 	.short	0x010a
        /*0dda*/ 	.byte	0xff
	.zero		1


	//   ....[206]....
        /*0ddc*/ 	.word	0x0000a0a0
        /*0de0*/ 	.word	0x00000072
        /*0de4*/ 	.word	0x000001f0
        /*0de8*/ 	.short	0x010a
        /*0dea*/ 	.byte	0xff
	.zero		1


	//   ....[207]....
        /*0dec*/ 	.word	0x0000a0f0
        /*0df0*/ 	.word	0x00000003
        /*0df4*/ 	.word	0x00000190
        /*0df8*/ 	.short	0x010a
        /*0dfa*/ 	.byte	0xff
	.zero		1


	//   ....[208]....
        /*0dfc*/ 	.word	0x0000a140
        /*0e00*/ 	.word	0x00000002
        /*0e04*/ 	.word	0x00000190
        /*0e08*/ 	.short	0x010a
        /*0e0a*/ 	.byte	0xff
	.zero		1


	//----- nvinfo : EIATTR_NUM_MBARRIERS
	.align		4
.L_48:
        /*0e0c*/ 	.byte	0x03, 0x38
        /*0e0e*/ 	.short	0x004a


	//----- nvinfo : EIATTR_EXIT_INSTR_OFFSETS
	.align		4
        /*0e10*/ 	.byte	0x04, 0x1c
        /*0e12*/ 	.short	(.L_50 - .L_49)


	//   ....[0]....
.L_49:
        /*0e14*/ 	.word	0x00003380


	//   ....[1]....
        /*0e18*/ 	.word	0x00003870


	//   ....[2]....
        /*0e1c*/ 	.word	0x000038d0


	//   ....[3]....
        /*0e20*/ 	.word	0x000046d0


	//   ....[4]....
        /*0e24*/ 	.word	0x00005570


	//   ....[5]....
        /*0e28*/ 	.word	0x000055b0


	//   ....[6]....
        /*0e2c*/ 	.word	0x00008f10


	//----- nvinfo : EIATTR_MAX_THREADS
	.align		4
.L_50:
        /*0e30*/ 	.byte	0x04, 0x05
        /*0e32*/ 	.short	(.L_52 - .L_51)
.L_51:
        /*0e34*/ 	.word	0x00000100
        /*0e38*/ 	.word	0x00000001
        /*0e3c*/ 	.word	0x00000001


	//----- nvinfo : EIATTR_CRS_STACK_SIZE
	.align		4
.L_52:
        /*0e40*/ 	.byte	0x04, 0x1e
        /*0e42*/ 	.short	(.L_54 - .L_53)
.L_53:
        /*0e44*/ 	.word	0x00000000


	//----- nvinfo : EIATTR_CBANK_PARAM_SIZE
	.align		4
.L_54:
        /*0e48*/ 	.byte	0x03, 0x19
        /*0e4a*/ 	.short	0x0800


	//----- nvinfo : EIATTR_PARAM_CBANK
	.align		4
        /*0e4c*/ 	.byte	0x04, 0x0a
        /*0e4e*/ 	.short	(.L_56 - .L_55)
	.align		4
.L_55:
        /*0e50*/ 	.word	index@(.nv.constant0._ZN7cutlass13device_kernelINS_4gemm6kernel13GemmUniversalIN4cute5tupleIJiiiiEEENS1_10collective13CollectiveMmaINS1_35MainloopSm100TmaUmmaWarpSpecializedILi25ELi2ELi4ENS5_IJNS4_1CILi1EEESB_SB_EEEEENS5_IJNSA_ILi64EEENSA_ILi192EEENSA_ILi32EEEEEENS_12float_e4m3_tENS5_IJlSB_lEEESI_SJ_NS4_8TiledMMAINS4_8MMA_AtomIJNS4_10MMA_TraitsINS4_19SM100_MMA_F8F6F4_SSEJSI_SI_fSE_SF_NS4_17integral_constantINS4_4UMMA5MajorELSQ_0EEESR_NSO_INSP_7ScaleInELSS_0EEEST_EEEEEENS4_6LayoutISC_NS5_IJNSA_ILi0EEESX_SX_EEEEENS5_IJNS4_10UnderscoreES10_S10_EEEEENS4_13SM90_TMA_LOADENS4_14ComposedLayoutINS4_7SwizzleILi1ELi4ELi3EEENS4_18smem_ptr_flag_bitsILi8EEENSW_INS5_IJNSA_ILi8EEESG_EEENS5_IJSG_SB_EEEEEEEvNS4_8identityES13_S1D_vS1E_EENS_8epilogue10collective18CollectiveEpilogueINS1G_23Sm100TmaWarpSpecializedILi3ELi2ELi32ELb0ELb0EEEJSH_NS5_IJNSW_ISE_SB_EES1L_EEESI_SJ_SI_SJ_NS1G_6fusion15FusionCallbacksIS1K_NS1N_17LinearCombinationISI_fSI_fLNS_15FloatRoundStyleE2EEESH_S1M_JEEENS4_5SM1004TMEM4LOAD26SM100_TMEM_LOAD_16dp32b32xES13_NS14_INS15_ILi2ELi4ELi3EEES18_NSW_INS5_IJS19_SE_EEENS5_IJSE_SB_EEEEEEENS4_39AutoVectorizingCopyWithAssumedAlignmentILi128EEENS4_14SM90_TMA_STOREES21_S23_S23_EEEvvEEEEvNT_6ParamsE)
        /*0e54*/ 	.short	0x0380
        /*0e56*/ 	.short	0x0800


	//----- nvinfo : EIATTR_SW_WAR
	.align		4
.L_56:
        /*0e58*/ 	.byte	0x04, 0x36
        /*0e5a*/ 	.short	(.L_58 - .L_57)
.L_57:
        /*0e5c*/ 	.word	0x00000008
.L_58:


//--------------------- .nv.callgraph             --------------------------
	.section	.nv.callgraph,"",@"SHT_CUDA_CALLGRAPH"
	.align	4
	.sectionentsize	8
	.align		4
        /*0000*/ 	.word	0x00000000
	.align		4
        /*0004*/ 	.word	0xffffffff
	.align		4
        /*0008*/ 	.word	index@(_ZN7cutlass13device_kernelINS_4gemm6kernel13GemmUniversalIN4cute5tupleIJiiiiEEENS1_10collective13CollectiveMmaINS1_35MainloopSm100TmaUmmaWarpSpecializedILi25ELi2ELi4ENS5_IJNS4_1CILi1EEESB_SB_EEEEENS5_IJNSA_ILi64EEENSA_ILi192EEENSA_ILi32EEEEEENS_12float_e4m3_tENS5_IJlSB_lEEESI_SJ_NS4_8TiledMMAINS4_8MMA_AtomIJNS4_10MMA_TraitsINS4_19SM100_MMA_F8F6F4_SSEJSI_SI_fSE_SF_NS4_17integral_constantINS4_4UMMA5MajorELSQ_0EEESR_NSO_INSP_7ScaleInELSS_0EEEST_EEEEEENS4_6LayoutISC_NS5_IJNSA_ILi0EEESX_SX_EEEEENS5_IJNS4_10UnderscoreES10_S10_EEEEENS4_13SM90_TMA_LOADENS4_14ComposedLayoutINS4_7SwizzleILi1ELi4ELi3EEENS4_18smem_ptr_flag_bitsILi8EEENSW_INS5_IJNSA_ILi8EEESG_EEENS5_IJSG_SB_EEEEEEEvNS4_8identityES13_S1D_vS1E_EENS_8epilogue10collective18CollectiveEpilogueINS1G_23Sm100TmaWarpSpecializedILi3ELi2ELi32ELb0ELb0EEEJSH_NS5_IJNSW_ISE_SB_EES1L_EEESI_SJ_SI_SJ_NS1G_6fusion15FusionCallbacksIS1K_NS1N_17LinearCombinationISI_fSI_fLNS_15FloatRoundStyleE2EEESH_S1M_JEEENS4_5SM1004TMEM4LOAD26SM100_TMEM_LOAD_16dp32b32xES13_NS14_INS15_ILi2ELi4ELi3EEES18_NSW_INS5_IJS19_SE_EEENS5_IJSE_SB_EEEEEEENS4_39AutoVectorizingCopyWithAssumedAlignmentILi128EEENS4_14SM90_TMA_STOREES21_S23_S23_EEEvvEEEEvNT_6ParamsE)
	.align		4
        /*000c*/ 	.word	index@(__assertfail)
	.align		4
        /*0010*/ 	.word	0x00000000
	.align		4
        /*0014*/ 	.word	0xfffffffe
	.align		4
        /*0018*/ 	.word	0x00000000
	.align		4
        /*001c*/ 	.word	0xfffffffd
	.align		4
        /*0020*/ 	.word	0x00000000
	.align		4
        /*0024*/ 	.word	0xfffffffc


//--------------------- .nv.constant4             --------------------------
	.section	.nv.constant4,"a",@progbits
	.align	8
	.align		8
.nv.constant4:
        /*0000*/ 	.dword	__assertfail
	.align		8
        /*0008*/ 	.dword	__unnamed_1
	.align		8
        /*0010*/ 	.dword	__unnamed_2
	.align		8
        /*0018*/ 	.dword	__unnamed_3
	.align		8
        /*0020*/ 	.dword	_ZN40_INTERNAL_9d54b5ee_4_k_cu_2f07e390_186634cuda3std3__45__cpo5beginE
	.align		8
        /*0028*/ 	.dword	_ZN40_INTERNAL_9d54b5ee_4_k_cu_2f07e390_186634cuda3std3__45__cpo3endE
	.align		8
        /*0030*/ 	.dword	_ZN40_INTERNAL_9d54b5ee_4_k_cu_2f07e390_186634cuda3std3__45__cpo6cbeginE
	.align		8
        /*0038*/ 	.dword	_ZN40_INTERNAL_9d54b5ee_4_k_cu_2f07e390_186634cuda3std3__45__cpo4cendE
	.align		8
        /*0040*/ 	.dword	_ZN40_INTERNAL_9d54b5ee_4_k_cu_2f07e390_186634cuda3std3__442_GLOBAL__N__9d54b5ee_4_k_cu_2f07e390_186636ignoreE
	.align		8
        /*0048*/ 	.dword	_ZN40_INTERNAL_9d54b5ee_4_k_cu_2f07e390_186634cuda3std3__419piecewise_constructE
	.align		8
        /*0050*/ 	.dword	_ZN40_INTERNAL_9d54b5ee_4_k_cu_2f07e390_186634cuda3std3__48in_placeE
	.align		8
        /*0058*/ 	.dword	_ZN40_INTERNAL_9d54b5ee_4_k_cu_2f07e390_186634cuda3std6ranges3__45__cpo4swapE
	.align		8
        /*0060*/ 	.dword	_ZN40_INTERNAL_9d54b5ee_4_k_cu_2f07e390_186634cuda3std6ranges3__45__cpo9iter_moveE
	.align		8
        /*0068*/ 	.dword	_ZN40_INTERNAL_9d54b5ee_4_k_cu_2f07e390_186634cute7productE
	.align		8
        /*0070*/ 	.dword	_ZN40_INTERNAL_9d54b5ee_4_k_cu_2f07e390_186634cute1_E
	.align		8
        /*0078*/ 	.dword	$str$25
	.align		8
        /*0080*/ 	.dword	$str$26
	.align		8
        /*0088*/ 	.dword	$str$27
	.align		8
        /*0090*/ 	.dword	$str$28


//--------------------- .text._ZN7cutlass13device_kernelINS_4gemm6kernel13GemmUniversalIN4cute5tupleIJiiiiEEENS1_10collective13CollectiveMmaINS1_35MainloopSm100TmaUmmaWarpSpecializedILi25ELi2ELi4ENS5_IJNS4_1CILi1EEESB_SB_EEEEENS5_IJNSA_ILi64EEENSA_ILi192EEENSA_ILi32EEEEEENS_12float_e4m3_tENS5_IJlSB_lEEESI_SJ_NS4_8TiledMMAINS4_8MMA_AtomIJNS4_10MMA_TraitsINS4_19SM100_MMA_F8F6F4_SSEJSI_SI_fSE_SF_NS4_17integral_constantINS4_4UMMA5MajorELSQ_0EEESR_NSO_INSP_7ScaleInELSS_0EEEST_EEEEEENS4_6LayoutISC_NS5_IJNSA_ILi0EEESX_SX_EEEEENS5_IJNS4_10UnderscoreES10_S10_EEEEENS4_13SM90_TMA_LOADENS4_14ComposedLayoutINS4_7SwizzleILi1ELi4ELi3EEENS4_18smem_ptr_flag_bitsILi8EEENSW_INS5_IJNSA_ILi8EEESG_EEENS5_IJSG_SB_EEEEEEEvNS4_8identityES13_S1D_vS1E_EENS_8epilogue10collective18CollectiveEpilogueINS1G_23Sm100TmaWarpSpecializedILi3ELi2ELi32ELb0ELb0EEEJSH_NS5_IJNSW_ISE_SB_EES1L_EEESI_SJ_SI_SJ_NS1G_6fusion15FusionCallbacksIS1K_NS1N_17LinearCombinationISI_fSI_fLNS_15FloatRoundStyleE2EEESH_S1M_JEEENS4_5SM1004TMEM4LOAD26SM100_TMEM_LOAD_16dp32b32xES13_NS14_INS15_ILi2ELi4ELi3EEES18_NSW_INS5_IJS19_SE_EEENS5_IJSE_SB_EEEEEEENS4_39AutoVectorizingCopyWithAssumedAlignmentILi128EEENS4_14SM90_TMA_STOREES21_S23_S23_EEEvvEEEEvNT_6ParamsE --------------------------
	.section	.text._ZN7cutlass13device_kernelINS_4gemm6kernel13GemmUniversalIN4cute5tupleIJiiiiEEENS1_10collective13CollectiveMmaINS1_35MainloopSm100TmaUmmaWarpSpecializedILi25ELi2ELi4ENS5_IJNS4_1CILi1EEESB_SB_EEEEENS5_IJNSA_ILi64EEENSA_ILi192EEENSA_ILi32EEEEEENS_12float_e4m3_tENS5_IJlSB_lEEESI_SJ_NS4_8TiledMMAINS4_8MMA_AtomIJNS4_10MMA_TraitsINS4_19SM100_MMA_F8F6F4_SSEJSI_SI_fSE_SF_NS4_17integral_constantINS4_4UMMA5MajorELSQ_0EEESR_NSO_INSP_7ScaleInELSS_0EEEST_EEEEEENS4_6LayoutISC_NS5_IJNSA_ILi0EEESX_SX_EEEEENS5_IJNS4_10UnderscoreES10_S10_EEEEENS4_13SM90_TMA_LOADENS4_14ComposedLayoutINS4_7SwizzleILi1ELi4ELi3EEENS4_18smem_ptr_flag_bitsILi8EEENSW_INS5_IJNSA_ILi8EEESG_EEENS5_IJSG_SB_EEEEEEEvNS4_8identityES13_S1D_vS1E_EENS_8epilogue10collective18CollectiveEpilogueINS1G_23Sm100TmaWarpSpecializedILi3ELi2ELi32ELb0ELb0EEEJSH_NS5_IJNSW_ISE_SB_EES1L_EEESI_SJ_SI_SJ_NS1G_6fusion15FusionCallbacksIS1K_NS1N_17LinearCombinationISI_fSI_fLNS_15FloatRoundStyleE2EEESH_S1M_JEEENS4_5SM1004TMEM4LOAD26SM100_TMEM_LOAD_16dp32b32xES13_NS14_INS15_ILi2ELi4ELi3EEES18_NSW_INS5_IJS19_SE_EEENS5_IJSE_SB_EEEEEEENS4_39AutoVectorizingCopyWithAssumedAlignmentILi128EEENS4_14SM90_TMA_STOREES21_S23_S23_EEEvvEEEEvNT_6ParamsE,"ax",@progbits
	.align	128
.text._ZN7cutlass13device_kernelINS_4gemm6kernel13GemmUniversalIN4cute5tupleIJiiiiEEENS1_10collective13CollectiveMmaINS1_35MainloopSm100TmaUmmaWarpSpecializedILi25ELi2ELi4ENS5_IJNS4_1CILi1EEESB_SB_EEEEENS5_IJNSA_ILi64EEENSA_ILi192EEENSA_ILi32EEEEEENS_12float_e4m3_tENS5_IJlSB_lEEESI_SJ_NS4_8TiledMMAINS4_8MMA_AtomIJNS4_10MMA_TraitsINS4_19SM100_MMA_F8F6F4_SSEJSI_SI_fSE_SF_NS4_17integral_constantINS4_4UMMA5MajorELSQ_0EEESR_NSO_INSP_7ScaleInELSS_0EEEST_EEEEEENS4_6LayoutISC_NS5_IJNSA_ILi0EEESX_SX_EEEEENS5_IJNS4_10UnderscoreES10_S10_EEEEENS4_13SM90_TMA_LOADENS4_14ComposedLayoutINS4_7SwizzleILi1ELi4ELi3EEENS4_18smem_ptr_flag_bitsILi8EEENSW_INS5_IJNSA_ILi8EEESG_EEENS5_IJSG_SB_EEEEEEEvNS4_8identityES13_S1D_vS1E_EENS_8epilogue10collective18CollectiveEpilogueINS1G_23Sm100TmaWarpSpecializedILi3ELi2ELi32ELb0ELb0EEEJSH_NS5_IJNSW_ISE_SB_EES1L_EEESI_SJ_SI_SJ_NS1G_6fusion15FusionCallbacksIS1K_NS1N_17LinearCombinationISI_fSI_fLNS_15FloatRoundStyleE2EEESH_S1M_JEEENS4_5SM1004TMEM4LOAD26SM100_TMEM_LOAD_16dp32b32xES13_NS14_INS15_ILi2ELi4ELi3EEES18_NSW_INS5_IJS19_SE_EEENS5_IJSE_SB_EEEEEEENS4_39AutoVectorizingCopyWithAssumedAlignmentILi128EEENS4_14SM90_TMA_STOREES21_S23_S23_EEEvvEEEEvNT_6ParamsE:
        .type           _ZN7cutlass13device_kernelINS_4gemm6kernel13GemmUniversalIN4cute5tupleIJiiiiEEENS1_10collective13CollectiveMmaINS1_35MainloopSm100TmaUmmaWarpSpecializedILi25ELi2ELi4ENS5_IJNS4_1CILi1EEESB_SB_EEEEENS5_IJNSA_ILi64EEENSA_ILi192EEENSA_ILi32EEEEEENS_12float_e4m3_tENS5_IJlSB_lEEESI_SJ_NS4_8TiledMMAINS4_8MMA_AtomIJNS4_10MMA_TraitsINS4_19SM100_MMA_F8F6F4_SSEJSI_SI_fSE_SF_NS4_17integral_constantINS4_4UMMA5MajorELSQ_0EEESR_NSO_INSP_7ScaleInELSS_0EEEST_EEEEEENS4_6LayoutISC_NS5_IJNSA_ILi0EEESX_SX_EEEEENS5_IJNS4_10UnderscoreES10_S10_EEEEENS4_13SM90_TMA_LOADENS4_14ComposedLayoutINS4_7SwizzleILi1ELi4ELi3EEENS4_18smem_ptr_flag_bitsILi8EEENSW_INS5_IJNSA_ILi8EEESG_EEENS5_IJSG_SB_EEEEEEEvNS4_8identityES13_S1D_vS1E_EENS_8epilogue10collective18CollectiveEpilogueINS1G_23Sm100TmaWarpSpecializedILi3ELi2ELi32ELb0ELb0EEEJSH_NS5_IJNSW_ISE_SB_EES1L_EEESI_SJ_SI_SJ_NS1G_6fusion15FusionCallbacksIS1K_NS1N_17LinearCombinationISI_fSI_fLNS_15FloatRoundStyleE2EEESH_S1M_JEEENS4_5SM1004TMEM4LOAD26SM100_TMEM_LOAD_16dp32b32xES13_NS14_INS15_ILi2ELi4ELi3EEES18_NSW_INS5_IJS19_SE_EEENS5_IJSE_SB_EEEEEEENS4_39AutoVectorizingCopyWithAssumedAlignmentILi128EEENS4_14SM90_TMA_STOREES21_S23_S23_EEEvvEEEEvNT_6ParamsE,@function
        .size           _ZN7cutlass13device_kernelINS_4gemm6kernel13GemmUniversalIN4cute5tupleIJiiiiEEENS1_10collective13CollectiveMmaINS1_35MainloopSm100TmaUmmaWarpSpecializedILi25ELi2ELi4ENS5_IJNS4_1CILi1EEESB_SB_EEEEENS5_IJNSA_ILi64EEENSA_ILi192EEENSA_ILi32EEEEEENS_12float_e4m3_tENS5_IJlSB_lEEESI_SJ_NS4_8TiledMMAINS4_8MMA_AtomIJNS4_10MMA_TraitsINS4_19SM100_MMA_F8F6F4_SSEJSI_SI_fSE_SF_NS4_17integral_constantINS4_4UMMA5MajorELSQ_0EEESR_NSO_INSP_7ScaleInELSS_0EEEST_EEEEEENS4_6LayoutISC_NS5_IJNSA_ILi0EEESX_SX_EEEEENS5_IJNS4_10UnderscoreES10_S10_EEEEENS4_13SM90_TMA_LOADENS4_14ComposedLayoutINS4_7SwizzleILi1ELi4ELi3EEENS4_18smem_ptr_flag_bitsILi8EEENSW_INS5_IJNSA_ILi8EEESG_EEENS5_IJSG_SB_EEEEEEEvNS4_8identityES13_S1D_vS1E_EENS_8epilogue10collective18CollectiveEpilogueINS1G_23Sm100TmaWarpSpecializedILi3ELi2ELi32ELb0ELb0EEEJSH_NS5_IJNSW_ISE_SB_EES1L_EEESI_SJ_SI_SJ_NS1G_6fusion15FusionCallbacksIS1K_NS1N_17LinearCombinationISI_fSI_fLNS_15FloatRoundStyleE2EEESH_S1M_JEEENS4_5SM1004TMEM4LOAD26SM100_TMEM_LOAD_16dp32b32xES13_NS14_INS15_ILi2ELi4ELi3EEES18_NSW_INS5_IJS19_SE_EEENS5_IJSE_SB_EEEEEEENS4_39AutoVectorizingCopyWithAssumedAlignmentILi128EEENS4_14SM90_TMA_STOREES21_S23_S23_EEEvvEEEEvNT_6ParamsE,(.L_x_225 - _ZN7cutlass13device_kernelINS_4gemm6kernel13GemmUniversalIN4cute5tupleIJiiiiEEENS1_10collective13CollectiveMmaINS1_35MainloopSm100TmaUmmaWarpSpecializedILi25ELi2ELi4ENS5_IJNS4_1CILi1EEESB_SB_EEEEENS5_IJNSA_ILi64EEENSA_ILi192EEENSA_ILi32EEEEEENS_12float_e4m3_tENS5_IJlSB_lEEESI_SJ_NS4_8TiledMMAINS4_8MMA_AtomIJNS4_10MMA_TraitsINS4_19SM100_MMA_F8F6F4_SSEJSI_SI_fSE_SF_NS4_17integral_constantINS4_4UMMA5MajorELSQ_0EEESR_NSO_INSP_7ScaleInELSS_0EEEST_EEEEEENS4_6LayoutISC_NS5_IJNSA_ILi0EEESX_SX_EEEEENS5_IJNS4_10UnderscoreES10_S10_EEEEENS4_13SM90_TMA_LOADENS4_14ComposedLayoutINS4_7SwizzleILi1ELi4ELi3EEENS4_18smem_ptr_flag_bitsILi8EEENSW_INS5_IJNSA_ILi8EEESG_EEENS5_IJSG_SB_EEEEEEEvNS4_8identityES13_S1D_vS1E_EENS_8epilogue10collective18CollectiveEpilogueINS1G_23Sm100TmaWarpSpecializedILi3ELi2ELi32ELb0ELb0EEEJSH_NS5_IJNSW_ISE_SB_EES1L_EEESI_SJ_SI_SJ_NS1G_6fusion15FusionCallbacksIS1K_NS1N_17LinearCombinationISI_fSI_fLNS_15FloatRoundStyleE2EEESH_S1M_JEEENS4_5SM1004TMEM4LOAD26SM100_TMEM_LOAD_16dp32b32xES13_NS14_INS15_ILi2ELi4ELi3EEES18_NSW_INS5_IJS19_SE_EEENS5_IJSE_SB_EEEEEEENS4_39AutoVectorizingCopyWithAssumedAlignmentILi128EEENS4_14SM90_TMA_STOREES21_S23_S23_EEEvvEEEEvNT_6ParamsE)
        .other          _ZN7cutlass13device_kernelINS_4gemm6kernel13GemmUniversalIN4cute5tupleIJiiiiEEENS1_10collective13CollectiveMmaINS1_35MainloopSm100TmaUmmaWarpSpecializedILi25ELi2ELi4ENS5_IJNS4_1CILi1EEESB_SB_EEEEENS5_IJNSA_ILi64EEENSA_ILi192EEENSA_ILi32EEEEEENS_12float_e4m3_tENS5_IJlSB_lEEESI_SJ_NS4_8TiledMMAINS4_8MMA_AtomIJNS4_10MMA_TraitsINS4_19SM100_MMA_F8F6F4_SSEJSI_SI_fSE_SF_NS4_17integral_constantINS4_4UMMA5MajorELSQ_0EEESR_NSO_INSP_7ScaleInELSS_0EEEST_EEEEEENS4_6LayoutISC_NS5_IJNSA_ILi0EEESX_SX_EEEEENS5_IJNS4_10UnderscoreES10_S10_EEEEENS4_13SM90_TMA_LOADENS4_14ComposedLayoutINS4_7SwizzleILi1ELi4ELi3EEENS4_18smem_ptr_flag_bitsILi8EEENSW_INS5_IJNSA_ILi8EEESG_EEENS5_IJSG_SB_EEEEEEEvNS4_8identityES13_S1D_vS1E_EENS_8epilogue10collective18CollectiveEpilogueINS1G_23Sm100TmaWarpSpecializedILi3ELi2ELi32ELb0ELb0EEEJSH_NS5_IJNSW_ISE_SB_EES1L_EEESI_SJ_SI_SJ_NS1G_6fusion15FusionCallbacksIS1K_NS1N_17LinearCombinationISI_fSI_fLNS_15FloatRoundStyleE2EEESH_S1M_JEEENS4_5SM1004TMEM4LOAD26SM100_TMEM_LOAD_16dp32b32xES13_NS14_INS15_ILi2ELi4ELi3EEES18_NSW_INS5_IJS19_SE_EEENS5_IJSE_SB_EEEEEEENS4_39AutoVectorizingCopyWithAssumedAlignmentILi128EEENS4_14SM90_TMA_STOREES21_S23_S23_EEEvvEEEEvNT_6ParamsE,@"STO_CUDA_ENTRY STV_DEFAULT"
_ZN7cutlass13device_kernelINS_4gemm6kernel13GemmUniversalIN4cute5tupleIJiiiiEEENS1_10collective13CollectiveMmaINS1_35MainloopSm100TmaUmmaWarpSpecializedILi25ELi2ELi4ENS5_IJNS4_1CILi1EEESB_SB_EEEEENS5_IJNSA_ILi64EEENSA_ILi192EEENSA_ILi32EEEEEENS_12float_e4m3_tENS5_IJlSB_lEEESI_SJ_NS4_8TiledMMAINS4_8MMA_AtomIJNS4_10MMA_TraitsINS4_19SM100_MMA_F8F6F4_SSEJSI_SI_fSE_SF_NS4_17integral_constantINS4_4UMMA5MajorELSQ_0EEESR_NSO_INSP_7ScaleInELSS_0EEEST_EEEEEENS4_6LayoutISC_NS5_IJNSA_ILi0EEESX_SX_EEEEENS5_IJNS4_10UnderscoreES10_S10_EEEEENS4_13SM90_TMA_LOADENS4_14ComposedLayoutINS4_7SwizzleILi1ELi4ELi3EEENS4_18smem_ptr_flag_bitsILi8EEENSW_INS5_IJNSA_ILi8EEESG_EEENS5_IJSG_SB_EEEEEEEvNS4_8identityES13_S1D_vS1E_EENS_8epilogue10collective18CollectiveEpilogueINS1G_23Sm100TmaWarpSpecializedILi3ELi2ELi32ELb0ELb0EEEJSH_NS5_IJNSW_ISE_SB_EES1L_EEESI_SJ_SI_SJ_NS1G_6fusion15FusionCallbacksIS1K_NS1N_17LinearCombinationISI_fSI_fLNS_15FloatRoundStyleE2EEESH_S1M_JEEENS4_5SM1004TMEM4LOAD26SM100_TMEM_LOAD_16dp32b32xES13_NS14_INS15_ILi2ELi4ELi3EEES18_NSW_INS5_IJS19_SE_EEENS5_IJSE_SB_EEEEEEENS4_39AutoVectorizingCopyWithAssumedAlignmentILi128EEENS4_14SM90_TMA_STOREES21_S23_S23_EEEvvEEEEvNT_6ParamsE:
[----:B------:R-:W1:Y:S01]  /*0000*/  LDC R1, c[0x0][0x37c] ;  /* 0x0000df00ff017b82 */ /* 0x000e620000000800 */
[----:B------:R-:W2:Y:S01]  /*0010*/  S2R R110, SR_TID.X ;  /* 0x00000000006e7919 */ /* 0x000ea20000002100 */
[----:B------:R-:W3:Y:S01]  /*0020*/  LDCU.64 UR4, c[0x0][0x890] ;  /* 0x00011200ff0477ac */ /* 0x000ee20008000a00 */
[----:B------:R-:W-:Y:S02]  /*0030*/  PRMT R98, RZ, 0x7610, R98 ;  /* 0x00007610ff627816 */ /* 0x000fe40000000062 */
[----:B------:R-:W-:Y:S01]  /*0040*/  ELECT P5, URZ, PT ;  /* 0x0000000000ff782f */ /* 0x000fe200038a0000 */
[----:B------:R-:W4:Y:S01]  /*0050*/  LDCU.64 UR46, c[0x0][0x358] ;  /* 0x00006b00ff2e77ac */ /* 0x000f220008000a00 */
[----:B---3--:R-:W-:-:S04]  /*0060*/  UISETP.NE.U32.AND UP0, UPT, UR4, URZ, UPT ;  /* 0x000000ff0400728c */ /* 0x008fc8000bf05070 */
[----:B------:R-:W-:Y:S01]  /*0070*/  UISETP.NE.AND.EX UP0, UPT, UR5, URZ, UPT, UP0 ;  /* 0x000000ff0500728c */ /* 0x000fe2000bf05300 */
[----:B--2---:R-:W-:-:S05]  /*0080*/  SHF.R.U32.HI R103, RZ, 0x5, R110 ;  /* 0x00000005ff677819 */ /* 0x004fca000001166e */
[----:B------:R-:W2:Y:S02]  /*0090*/  SHFL.IDX PT, R0, R103, RZ, 0x1f ;  /* 0x00001fff67007589 */ /* 0x000ea400000e0000 */
[----:B--2---:R-:W-:Y:S01]  /*00a0*/  R2UR UR8, R0 ;  /* 0x00000000000872ca */ /* 0x004fe200000e0000 */
[----:B-1--4-:R-:W-:-:S14]  /*00b0*/  BRA.U UP0, `(.L_x_0) ;  /* 0x00000001002c7547 */ /* 0x012fdc000b800000 */
[----:B------:R-:W1:Y:S02]  /*00c0*/  LDCU.64 UR6, c[0x0][0x888] ;  /* 0x00011100ff0677ac */ /* 0x000e640008000a00 */
[----:B-1----:R-:W-:-:S04]  /*00d0*/  UISETP.NE.U32.AND UP0, UPT, UR6, URZ, UPT ;  /* 0x000000ff0600728c */ /* 0x002fc8000bf05070 */
[----:B------:R-:W-:-:S09]  /*00e0*/  UISETP.NE.AND.EX UP0, UPT, UR7, URZ, UPT, UP0 ;  /* 0x000000ff0700728c */ /* 0x000fd2000bf05300 */
[----:B------:R-:W-:Y:S05]  /*00f0*/  BRA.U !UP0, `(.L_x_1) ;  /* 0x0000000108107547 */ /* 0x000fea000b800000 */
[----:B------:R-:W1:Y:S02]  /*0100*/  LDC.64 R2, c[0x0][0x888] ;  /* 0x00022200ff027b82 */ /* 0x000e640000000a00 */
[----:B-1----:R1:W5:Y:S01]  /*0110*/  LDG.E R49, desc[UR46][R2.64] ;  /* 0x0000002e02317981 */ /* 0x002362000c1e1900 */
[----:B------:R-:W-:Y:S01]  /*0120*/  HFMA2 R98, -RZ, RZ, 0, 5.9604644775390625e-08 ;  /* 0x00000001ff627431 */ /* 0x000fe200000001ff */
[----:B------:R-:W-:Y:S05]  /*0130*/  BRA `(.L_x_0) ;  /* 0x00000000000c7947 */ /* 0x000fea0003800000 */
.L_x_1:
[----:B------:R-:W1:Y:S01]  /*0140*/  LDCU UR6, c[0x0][0x880] ;  /* 0x00011000ff0677ac */ /* 0x000e620008000800 */
[----:B------:R-:W-:Y:S01]  /*0150*/  HFMA2 R98, -RZ, RZ, 0, 5.9604644775390625e-08 ;  /* 0x00000001ff627431 */ /* 0x000fe200000001ff */
[----:B-1----:R-:W-:-:S07]  /*0160*/  MOV R49, UR6 ;  /* 0x0000000600317c02 */ /* 0x002fce0008000f00 */
.L_x_0:
[----:B------:R-:W2:Y:S02]  /*0170*/  LDCU.64 UR6, c[0x0][0x8b0] ;  /* 0x00011600ff0677ac */ /* 0x000ea40008000a00 */
[----:B--2---:R-:W-:-:S04]  /*0180*/  UISETP.NE.U32.AND UP0, UPT, UR6, URZ, UPT ;  /* 0x000000ff0600728c */ /* 0x004fc8000bf05070 */
[----:B------:R-:W-:-:S09]  /*0190*/  UISETP.NE.AND.EX UP0, UPT, UR7, URZ, UPT, UP0 ;  /* 0x000000ff0700728c */ /* 0x000fd2000bf05300 */
[----:B------:R-:W-:Y:S05]  /*01a0*/  BRA.U UP0, `(.L_x_2) ;  /* 0x0000000100247547 */ /* 0x000fea000b800000 */
[----:B------:R-:W2:Y:S02]  /*01b0*/  LDCU.64 UR6, c[0x0][0x8a8] ;  /* 0x00011500ff0677ac */ /* 0x000ea40008000a00 */
[----:B--2---:R-:W-:-:S04]  /*01c0*/  UISETP.NE.U32.AND UP0, UPT, UR6, URZ, UPT ;  /* 0x000000ff0600728c */ /* 0x004fc8000bf05070 */
[----:B------:R-:W-:-:S09]  /*01d0*/  UISETP.NE.AND.EX UP0, UPT, UR7, URZ, UPT, UP0 ;  /* 0x000000ff0700728c */ /* 0x000fd2000bf05300 */
[----:B------:R-:W-:Y:S05]  /*01e0*/  BRA.U !UP0, `(.L_x_3) ;  /* 0x00000001080c7547 */ /* 0x000fea000b800000 */
[----:B-1----:R-:W1:Y:S02]  /*01f0*/  LDC.64 R2, c[0x0][0x8a8] ;  /* 0x00022a00ff027b82 */ /* 0x002e640000000a00 */
[----:B-1----:R2:W5:Y:S01]  /*0200*/  LDG.E R47, desc[UR46][R2.64] ;  /* 0x0000002e022f7981 */ /* 0x002562000c1e1900 */
[----:B------:R-:W-:Y:S05]  /*0210*/  BRA `(.L_x_2) ;  /* 0x0000000000087947 */ /* 0x000fea0003800000 */
.L_x_3:
[----:B------:R-:W2:Y:S02]  /*0220*/  LDCU UR6, c[0x0][0x8a0] ;  /* 0x00011400ff0677ac */ /* 0x000ea40008000800 */
[----:B--2---:R-:W-:Y:S02]  /*0230*/  MOV R47, UR6 ;  /* 0x00000006002f7c02 */ /* 0x004fe40008000f00 */
.L_x_2:
[----:B------:R-:W-:Y:S01]  /*0240*/  IMAD.U32 R0, RZ, RZ, UR8 ;  /* 0x00000008ff007e24 */ /* 0x000fe2000f8e00ff */
[----:B------:R-:W-:Y:S04]  /*0250*/  BSSY.RECONVERGENT B0, `(.L_x_4) ;  /* 0x000000c000007945 */ /* 0x000fe80003800200 */
[C---:B------:R-:W-:Y:S02]  /*0260*/  ISETP.NE.OR P1, PT, R0.reuse, 0x1, !P5 ;  /* 0x000000010000780c */ /* 0x040fe40006f25670 */
[----:B------:R-:W-:-:S11]  /*0270*/  ISETP.NE.OR P0, PT, R0, 0x3, !P5 ;  /* 0x000000030000780c */ /* 0x000fd60006f05670 */
[----:B------:R-:W-:Y:S05]  /*0280*/  @P1 BRA `(.L_x_5) ;  /* 0x0000000000201947 */ /* 0x000fea0003800000 */
[----:B------:R-:W3:Y:S02]  /*0290*/  LDCU.64 UR6, c[0x0][0x348] ;  /* 0x00006900ff0677ac */ /* 0x000ee40008000a00 */
[----:B---3--:R-:W-:Y:S02]  /*02a0*/  UIADD3 UR10, UP1, UPT, UR6, 0x80, URZ ;  /* 0x00000080060a7890 */ /* 0x008fe4000ff3e0ff */
[----:B------:R-:W-:Y:S02]  /*02b0*/  UIADD3 UR6, UP0, UPT, UR6, 0x180, URZ ;  /* 0x0000018006067890 */ /* 0x000fe4000ff1e0ff */
[----:B------:R-:W-:Y:S02]  /*02c0*/  UIADD3.X UR11, UPT, UPT, URZ, UR7, URZ, UP1, !UPT ;  /* 0x00000007ff0b7290 */ /* 0x000fe40008ffe4ff */
[----:B------:R-:W-:-:S07]  /*02d0*/  UIADD3.X UR7, UPT, UPT, URZ, UR7, URZ, UP0, !UPT ;  /* 0x00000007ff077290 */ /* 0x000fce00087fe4ff */
[----:B------:R3:W-:Y:S02]  /*02e0*/  UTMACCTL.PF [UR10] ;  /* 0x000000000a0079b9 */ /* 0x0007e40008040000 */
[----:B------:R3:W-:Y:S02]  /*02f0*/  UTMACCTL.PF [UR6] ;  /* 0x00000000060079b9 */ /* 0x0007e40008040000 */
[----:B---3--:R-:W-:Y:S01]  /*0300*/  NOP ;  /* 0x0000000000007918 */ /* 0x008fe20000000000 */
.L_x_5:
[----:B------:R-:W-:Y:S05]  /*0310*/  BSYNC.RECONVERGENT B0 ;  /* 0x0000000000007941 */ /* 0x000fea0003800200 */
.L_x_4:
[----:B------:R-:W-:Y:S04]  /*0320*/  BSSY.RECONVERGENT B0, `(.L_x_6) ;  /* 0x000000a000007945 */ /* 0x000fe80003800200 */
        /* <DEDUP_REMOVED lines=9> */
.L_x_7:
[----:B------:R-:W-:Y:S05]  /*03c0*/  BSYNC.RECONVERGENT B0 ;  /* 0x0000000000007941 */ /* 0x000fea0003800200 */
.L_x_6:
[----:B------:R-:W3:Y:S01]  /*03d0*/  LDCU.64 UR6, c[0x0][0x888] ;  /* 0x00011100ff0677ac */ /* 0x000ee20008000a00 */
[----:B------:R-:W-:Y:S02]  /*03e0*/  UISETP.EQ.U32.AND UP1, UPT, UR4, URZ, UPT ;  /* 0x000000ff0400728c */ /* 0x000fe4000bf22070 */
[----:B------:R-:W-:Y:S02]  /*03f0*/  UPLOP3.LUT UP2, UPT, UPT, UPT, UPT, 0x80, 0x8 ;  /* 0x000000000008789c */ /* 0x000fe40003f4f070 */
[----:B---3--:R-:W-:-:S04]  /*0400*/  UISETP.NE.U32.AND UP0, UPT, UR6, URZ, UPT ;  /* 0x000000ff0600728c */ /* 0x008fc8000bf05070 */
[----:B------:R-:W-:-:S04]  /*0410*/  UISETP.NE.AND.EX UP0, UPT, UR7, URZ, UPT, UP0 ;  /* 0x000000ff0700728c */ /* 0x000fc8000bf05300 */
[----:B------:R-:W-:-:S04]  /*0420*/  UISETP.EQ.OR.EX UP3, UPT, UR5, URZ, !UP0, UP1 ;  /* 0x000000ff0500728c */ /* 0x000fc8000c762710 */
[----:B------:R-:W-:-:S05]  /*0430*/  UP2UR UR51, UPR, URZ, 0x8 ;  /* 0x00000008ff337883 */ /* 0x000fca0008000000 */
[----:B------:R-:W-:Y:S07]  /*0440*/  BRA.U !UP3, `(.L_x_8) ;  /* 0x000000010b207547 */ /* 0x000fee000b800000 */
[----:B------:R-:W-:Y:S01]  /*0450*/  UISETP.NE.U32.AND UP2, UPT, UR4, URZ, UPT ;  /* 0x000000ff0400728c */ /* 0x000fe2000bf45070 */
[----:B-----5:R-:W-:Y:S01]  /*0460*/  FSETP.NEU.AND P0, PT, R49, RZ, PT ;  /* 0x000000ff3100720b */ /* 0x020fe20003f0d000 */
[----:B------:R-:W-:Y:S02]  /*0470*/  USEL UR4, URZ, 0xffffffff, UP0 ;  /* 0xffffffffff047887 */ /* 0x000fe40008000000 */
[----:B------:R-:W-:-:S10]  /*0480*/  UISETP.NE.AND.EX UP2, UPT, UR5, URZ, UPT, UP2 ;  /* 0x000000ff0500728c */ /* 0x000fd4000bf45320 */
[----:B------:R-:W-:Y:S01]  /*0490*/  VOTEU.ANY UP1, P0 ;  /* 0x0000000000ff7886 */ /* 0x000fe20000020100 */
[----:B------:R-:W-:-:S04]  /*04a0*/  @!UP2 USEL UR4, URZ, 0xffffffff, UP1 ;  /* 0xffffffffff04a887 */ /* 0x000fc80008800000 */
[----:B------:R-:W-:-:S04]  /*04b0*/  ULOP3.LUT UR4, UR4, 0x1, URZ, 0xc0, !UPT ;  /* 0x0000000104047892 */ /* 0x000fc8000f8ec0ff */
[----:B------:R-:W-:-:S11]  /*04c0*/  UISETP.NE.U32.AND UP2, UPT, UR4, 0x1, UPT ;  /* 0x000000010400788c */ /* 0x000fd6000bf45070 */
.L_x_8:
[----:B-12---:R-:W1:Y:S01]  /*04d0*/  SHFL.IDX PT, R2, R103, RZ, 0x1f ;  /* 0x00001fff67027589 */ /* 0x006e6200000e0000 */
[----:B------:R-:W-:-:S04]  /*04e0*/  UISETP.NE.AND UP1, UPT, UR8, 0x2, UPT ;  /* 0x000000020800788c */ /* 0x000fc8000bf25270 */
[----:B------:R-:W-:Y:S01]  /*04f0*/  USEL UR6, URZ, 0x1, UP1 ;  /* 0x00000001ff067887 */ /* 0x000fe20008800000 */
[----:B-1----:R-:W-:-:S13]  /*0500*/  ISETP.NE.AND P0, PT, R2, RZ, PT ;  /* 0x000000ff0200720c */ /* 0x002fda0003f05270 */
[----:B------:R-:W-:Y:S05]  /*0510*/  @P0 BRA `(.L_x_9) ;  /* 0x0000000000fc0947 */ /* 0x000fea0003800000 */
[----:B------:R-:W-:Y:S01]  /*0520*/  ELECT P0, URZ, PT ;  /* 0x0000000000ff782f */ /* 0x000fe20003800000 */
[----:B------:R-:W-:-:S12]  /*0530*/  BSSY.RECONVERGENT B0, `(.L_x_9) ;  /* 0x000003d000007945 */ /* 0x000fd80003800200 */
[----:B------:R-:W-:Y:S05]  /*0540*/  @!P0 BRA `(.L_x_10) ;  /* 0x0000000000ec8947 */ /* 0x000fea0003800000 */
[----:B------:R-:W1:Y:S01]  /*0550*/  S2UR UR5, SR_CgaCtaId ;  /* 0x00000000000579c3 */ /* 0x000e620000008800 */
[----:B------:R-:W-:Y:S01]  /*0560*/  UMOV UR7, 0x400 ;  /* 0x0000040000077882 */ /* 0x000fe20000000000 */
[----:B------:R-:W-:Y:S02]  /*0570*/  UMOV UR4, 0x1 ;  /* 0x0000000100047882 */ /* 0x000fe40000000000 */
[----:B------:R-:W-:-:S04]  /*0580*/  UIADD3 UR10, UPT, UPT, -UR4, 0x100000, URZ ;  /* 0x00100000040a7890 */ /* 0x000fc8000fffe1ff */
[----:B------:R-:W-:Y:S02]  /*0590*/  USHF.L.U32 UR11, UR10, 0xb, URZ ;  /* 0x0000000b0a0b7899 */ /* 0x000fe400080006ff */
[----:B------:R-:W-:Y:S02]  /*05a0*/  USHF.L.U32 UR10, UR10, 0x1, URZ ;  /* 0x000000010a0a7899 */ /* 0x000fe400080006ff */
[----:B-1----:R-:W-:Y:S01]  /*05b0*/  ULEA UR5, UR5, UR7, 0x18 ;  /* 0x0000000705057291 */ /* 0x002fe2000f8ec0ff */
[----:B------:R-:W1:Y:S11]  /*05c0*/  FENCE.VIEW.ASYNC.S ;  /* 0x00000000000073c6 */ /* 0x000e760000000000 */
[----:B-1----:R1:W2:Y:S01]  /*05d0*/  SYNCS.EXCH.64 URZ, [UR5], UR10 ;  /* 0x0000000a05ff75b2 */ /* 0x0022a20008000100 */
[----:B------:R1:W3:Y:S01]  /*05e0*/  SYNCS.EXCH.64 URZ, [UR5+0xc8], UR10 ;  /* 0x0000c80a05ff75b2 */ /* 0x0002e20008000100 */
[----:B------:R1:W4:Y:S01]  /*05f0*/  SYNCS.EXCH.64 URZ, [UR5+0x8], UR10 ;  /* 0x0000080a05ff75b2 */ /* 0x0003220008000100 */
[----:B------:R1:W1:Y:S01]  /*0600*/  SYNCS.EXCH.64 URZ, [UR5+0xd0], UR10 ;  /* 0x0000d00a05ff75b2 */ /* 0x0002620008000100 */
        /* <DEDUP_REMOVED lines=46> */
[----:B--234-:R-:W-:Y:S01]  /*08f0*/  NOP ;  /* 0x0000000000007918 */ /* 0x01cfe20000000000 */
.L_x_10:
[----:B-1----:R-:W-:Y:S05]  /*0900*/  BSYNC.RECONVERGENT B0 ;  /* 0x0000000000007941 */ /* 0x002fea0003800200 */
.L_x_9:
[----:B------:R-:W1:Y:S01]  /*0910*/  SHFL.IDX PT, R2, R103, RZ, 0x1f ;  /* 0x00001fff67027589 */ /* 0x000e6200000e0000 */
[----:B------:R-:W-:Y:S01]  /*0920*/  NOP ;  /* 0x0000000000007918 */ /* 0x000fe20000000000 */
[----:B-1----:R-:W-:-:S13]  /*0930*/  ISETP.NE.AND P0, PT, R2, 0x1, PT ;  /* 0x000000010200780c */ /* 0x002fda0003f05270 */
[----:B------:R-:W-:Y:S05]  /*0940*/  @P0 BRA `(.L_x_11) ;  /* 0x0000000000500947 */ /* 0x000fea0003800000 */
[----:B------:R-:W1:Y:S01]  /*0950*/  S2UR UR7, SR_CgaCtaId ;  /* 0x00000000000779c3 */ /* 0x000e620000008800 */
[----:B------:R-:W-:Y:S01]  /*0960*/  UMOV UR9, 0x400 ;  /* 0x0000040000097882 */ /* 0x000fe20000000000 */
[----:B------:R-:W-:Y:S01]  /*0970*/  UMOV UR5, 0x20 ;  /* 0x0000002000057882 */ /* 0x000fe20000000000 */
[----:B------:R-:W-:Y:S01]  /*0980*/  UMOV UR4, 0x80 ;  /* 0x0000008000047882 */ /* 0x000fe20000000000 */
[----:B------:R-:W-:-:S04]  /*0990*/  UIADD3 UR10, UPT, UPT, -UR5, 0x100000, URZ ;  /* 0x00100000050a7890 */ /* 0x000fc8000fffe1ff */
[----:B------:R-:W-:Y:S02]  /*09a0*/  USHF.L.U32 UR11, UR10, 0xb, URZ ;  /* 0x0000000b0a0b7899 */ /* 0x000fe400080006ff */
[----:B------:R-:W-:Y:S02]  /*09b0*/  USHF.L.U32 UR10, UR10, 0x1, URZ ;  /* 0x000000010a0a7899 */ /* 0x000fe400080006ff */
[----:B------:R-:W-:-:S04]  /*09c0*/  UIADD3 UR4, UPT, UPT, -UR4, 0x100000, URZ ;  /* 0x0010000004047890 */ /* 0x000fc8000fffe1ff */
[----:B------:R-:W-:Y:S02]  /*09d0*/  USHF.L.U32 UR5, UR4, 0xb, URZ ;  /* 0x0000000b04057899 */ /* 0x000fe400080006ff */
[----:B------:R-:W-:Y:S01]  /*09e0*/  USHF.L.U32 UR4, UR4, 0x1, URZ ;  /* 0x0000000104047899 */ /* 0x000fe200080006ff */
[----:B------:R-:W-:Y:S01]  /*09f0*/  ELECT P0, URZ, PT ;  /* 0x0000000000ff782f */ /* 0x000fe20003800000 */
[----:B-1----:R-:W-:Y:S01]  /*0a00*/  ULEA UR7, UR7, UR9, 0x18 ;  /* 0x0000000907077291 */ /* 0x002fe2000f8ec0ff */
[----:B------:R-:W1:Y:S11]  /*0a10*/  FENCE.VIEW.ASYNC.S ;  /* 0x00000000000073c6 */ /* 0x000e760000000000 */
[----:B-1----:R1:W2:Y:S01]  /*0a20*/  SYNCS.EXCH.64 URZ, [UR7+0x190], UR10 ;  /* 0x0001900a07ff75b2 */ /* 0x0022a20008000100 */
[----:B------:R1:W3:Y:S01]  /*0a30*/  SYNCS.EXCH.64 URZ, [UR7+0x1a8], UR4 ;  /* 0x0001a80407ff75b2 */ /* 0x0002e20008000100 */
[----:B------:R1:W4:Y:S01]  /*0a40*/  SYNCS.EXCH.64 URZ, [UR7+0x198], UR10 ;  /* 0x0001980a07ff75b2 */ /* 0x0003220008000100 */
[----:B------:R1:W1:Y:S01]  /*0a50*/  SYNCS.EXCH.64 URZ, [UR7+0x1b0], UR4 ;  /* 0x0001b00407ff75b2 */ /* 0x0002620008000100 */
[----:B------:R1:W1:Y:S01]  /*0a60*/  SYNCS.EXCH.64 URZ, [UR7+0x1a0], UR10 ;  /* 0x0001a00a07ff75b2 */ /* 0x0002620008000100 */
[----:B------:R1:W1:Y:S01]  /*0a70*/  SYNCS.EXCH.64 URZ, [UR7+0x1b8], UR4 ;  /* 0x0001b80407ff75b2 */ /* 0x0002620008000100 */
[----:B------:R-:W-:Y:S01]  /*0a80*/  NOP ;  /* 0x0000000000007918 */ /* 0x000fe20000000000 */
.L_x_11:
[----:B------:R-:W2:Y:S01]  /*0a90*/  SHFL.IDX PT, R2, R103, RZ, 0x1f ;  /* 0x00001fff67027589 */ /* 0x000ea200000e0000 */
[----:B------:R-:W-:Y:S01]  /*0aa0*/  NOP ;  /* 0x0000000000007918 */ /* 0x000fe20000000000 */
[----:B--2---:R-:W-:-:S13]  /*0ab0*/  ISETP.NE.AND P0, PT, R2, 0x3, PT ;  /* 0x000000030200780c */ /* 0x004fda0003f05270 */
[----:B------:R-:W-:Y:S05]  /*0ac0*/  @P0 BRA `(.L_x_12) ;  /* 0x0000000000300947 */ /* 0x000fea0003800000 */
[----:B-1----:R-:W1:Y:S01]  /*0ad0*/  S2UR UR5, SR_CgaCtaId ;  /* 0x00000000000579c3 */ /* 0x002e620000008800 */
[----:B------:R-:W-:Y:S01]  /*0ae0*/  UMOV UR7, 0x400 ;  /* 0x0000040000077882 */ /* 0x000fe20000000000 */
[----:B------:R-:W-:Y:S01]  /*0af0*/  UMOV UR4, 0x20 ;  /* 0x0000002000047882 */ /* 0x000fe20000000000 */
[----:B------:R-:W-:Y:S01]  /*0b00*/  ELECT P0, URZ, PT ;  /* 0x0000000000ff782f */ /* 0x000fe20003800000 */
[----:B------:R-:W-:-:S04]  /*0b10*/  UIADD3 UR10, UPT, UPT, -UR4, 0x100000, URZ ;  /* 0x00100000040a7890 */ /* 0x000fc8000fffe1ff */
[----:B------:R-:W-:Y:S02]  /*0b20*/  USHF.L.U32 UR11, UR10, 0xb, URZ ;  /* 0x0000000b0a0b7899 */ /* 0x000fe400080006ff */
[----:B------:R-:W-:Y:S02]  /*0b30*/  USHF.L.U32 UR10, UR10, 0x1, URZ ;  /* 0x000000010a0a7899 */ /* 0x000fe400080006ff */
[----:B-1----:R-:W-:Y:S01]  /*0b40*/  ULEA UR5, UR5, UR7, 0x18 ;  /* 0x0000000705057291 */ /* 0x002fe2000f8ec0ff */
[----:B------:R-:W1:Y:S11]  /*0b50*/  FENCE.VIEW.ASYNC.S ;  /* 0x00000000000073c6 */ /* 0x000e760000000000 */
[----:B-1----:R2:W1:Y:S01]  /*0b60*/  SYNCS.EXCH.64 URZ, [UR5+0x1c0], UR10 ;  /* 0x0001c00a05ff75b2 */ /* 0x0024620008000100 */
[----:B------:R2:W1:Y:S02]  /*0b70*/  SYNCS.EXCH.64 URZ, [UR5+0x1c8], UR10 ;  /* 0x0001c80a05ff75b2 */ /* 0x0004640008000100 */
[----:B--2---:R-:W-:Y:S01]  /*0b80*/  NOP ;  /* 0x0000000000007918 */ /* 0x004fe20000000000 */
.L_x_12:
[----:B------:R-:W2:Y:S01]  /*0b90*/  SHFL.IDX PT, R2, R103, RZ, 0x1f ;  /* 0x00001fff67027589 */ /* 0x000ea200000e0000 */
[----:B------:R-:W-:Y:S01]  /*0ba0*/  NOP ;  /* 0x0000000000007918 */ /* 0x000fe20000000000 */
[----:B--2---:R-:W-:-:S13]  /*0bb0*/  ISETP.NE.AND P0, PT, R2, 0x4, PT ;  /* 0x000000040200780c */ /* 0x004fda0003f05270 */
[----:B------:R-:W-:Y:S05]  /*0bc0*/  @P0 BRA `(.L_x_13) ;  /* 0x00000000004c0947 */ /* 0x000fea0003800000 */
[----:B-1----:R-:W1:Y:S01]  /*0bd0*/  S2UR UR5, SR_CgaCtaId ;  /* 0x00000000000579c3 */ /* 0x002e620000008800 */
[----:B------:R-:W-:Y:S01]  /*0be0*/  UMOV UR9, 0x100 ;  /* 0x0000010000097882 */ /* 0x000fe20000000000 */
[----:B------:R-:W-:Y:S01]  /*0bf0*/  UMOV UR7, 0x400 ;  /* 0x0000040000077882 */ /* 0x000fe20000000000 */
[----:B------:R-:W-:Y:S01]  /*0c00*/  USEL UR9, UR9, 0xe0, UP2 ;  /* 0x000000e009097887 */ /* 0x000fe20009000000 */
[----:B------:R-:W-:Y:S01]  /*0c10*/  UMOV UR4, 0x1 ;  /* 0x0000000100047882 */ /* 0x000fe20000000000 */
[----:B------:R-:W-:Y:S01]  /*0c20*/  ELECT P0, URZ, PT ;  /* 0x0000000000ff782f */ /* 0x000fe20003800000 */
[----:B------:R-:W-:-:S04]  /*0c30*/  UIADD3 UR10, UPT, UPT, -UR4, 0x100000, URZ ;  /* 0x00100000040a7890 */ /* 0x000fc8000fffe1ff */
[----:B------:R-:W-:Y:S02]  /*0c40*/  USHF.L.U32 UR11, UR10, 0xb, URZ ;  /* 0x0000000b0a0b7899 */ /* 0x000fe400080006ff */
[----:B------:R-:W-:Y:S02]  /*0c50*/  USHF.L.U32 UR10, UR10, 0x1, URZ ;  /* 0x000000010a0a7899 */ /* 0x000fe400080006ff */
[----:B------:R-:W-:-:S04]  /*0c60*/  UIADD3 UR12, UPT, UPT, -UR9, 0x100000, URZ ;  /* 0x00100000090c7890 */ /* 0x000fc8000fffe1ff */
[----:B------:R-:W-:Y:S02]  /*0c70*/  USHF.L.U32 UR13, UR12, 0xb, URZ ;  /* 0x0000000b0c0d7899 */ /* 0x000fe400080006ff */
[----:B------:R-:W-:Y:S02]  /*0c80*/  USHF.L.U32 UR12, UR12, 0x1, URZ ;  /* 0x000000010c0c7899 */ /* 0x000fe400080006ff */
[----:B-1----:R-:W-:Y:S01]  /*0c90*/  ULEA UR5, UR5, UR7, 0x18 ;  /* 0x0000000705057291 */ /* 0x002fe2000f8ec0ff */
[----:B------:R-:W1:Y:S11]  /*0ca0*/  FENCE.VIEW.ASYNC.S ;  /* 0x00000000000073c6 */ /* 0x000e760000000000 */
[----:B-1----:R2:W1:Y:S01]  /*0cb0*/  SYNCS.EXCH.64 URZ, [UR5+0x1d0], UR10 ;  /* 0x0001d00a05ff75b2 */ /* 0x0024620008000100 */
[----:B------:R2:W1:Y:S01]  /*0cc0*/  SYNCS.EXCH.64 URZ, [UR5+0x1e0], UR12 ;  /* 0x0001e00c05ff75b2 */ /* 0x0004620008000100 */
[----:B------:R2:W1:Y:S01]  /*0cd0*/  SYNCS.EXCH.64 URZ, [UR5+0x1d8], UR10 ;  /* 0x0001d80a05ff75b2 */ /* 0x0004620008000100 */
[----:B------:R2:W1:Y:S02]  /*0ce0*/  SYNCS.EXCH.64 URZ, [UR5+0x1e8], UR12 ;  /* 0x0001e80c05ff75b2 */ /* 0x0004640008000100 */
[----:B--2---:R-:W-:Y:S01]  /*0cf0*/  NOP ;  /* 0x0000000000007918 */ /* 0x004fe20000000000 */
.L_x_13:
[----:B------:R-:W2:Y:S01]  /*0d00*/  SHFL.IDX PT, R2, R103, RZ, 0x1f ;  /* 0x00001fff67027589 */ /* 0x000ea200000e0000 */
[----:B------:R-:W-:Y:S01]  /*0d10*/  NOP ;  /* 0x0000000000007918 */ /* 0x000fe20000000000 */
[----:B--2---:R-:W-:-:S13]  /*0d20*/  ISETP.NE.AND P0, PT, R2, 0x5, PT ;  /* 0x000000050200780c */ /* 0x004fda0003f05270 */
[----:B------:R-:W-:Y:S05]  /*0d30*/  @P0 BRA `(.L_x_14) ;  /* 0x0000000000580947 */ /* 0x000fea0003800000 */
[----:B-1----:R-:W1:Y:S01]  /*0d40*/  S2UR UR7, SR_CgaCtaId ;  /* 0x00000000000779c3 */ /* 0x002e620000008800 */
        /* <DEDUP_REMOVED lines=12> */
[----:B-1----:R2:W1:Y:S01]  /*0e10*/  SYNCS.EXCH.64 URZ, [UR7+0x1f0], UR10 ;  /* 0x0001f00a07ff75b2 */ /* 0x0024620008000100 */
[----:B------:R2:W1:Y:S01]  /*0e20*/  SYNCS.EXCH.64 URZ, [UR7+0x210], UR4 ;  /* 0x0002100407ff75b2 */ /* 0x0004620008000100 */
[----:B------:R2:W1:Y:S01]  /*0e30*/  SYNCS.EXCH.64 URZ, [UR7+0x1f8], UR10 ;  /* 0x0001f80a07ff75b2 */ /* 0x0004620008000100 */
[----:B------:R2:W1:Y:S01]  /*0e40*/  SYNCS.EXCH.64 URZ, [UR7+0x218], UR4 ;  /* 0x0002180407ff75b2 */ /* 0x0004620008000100 */
[----:B------:R2:W1:Y:S01]  /*0e50*/  SYNCS.EXCH.64 URZ, [UR7+0x200], UR10 ;  /* 0x0002000a07ff75b2 */ /* 0x0004620008000100 */
[----:B------:R2:W1:Y:S01]  /*0e60*/  SYNCS.EXCH.64 URZ, [UR7+0x220], UR4 ;  /* 0x0002200407ff75b2 */ /* 0x0004620008000100 */
[----:B------:R2:W1:Y:S01]  /*0e70*/  SYNCS.EXCH.64 URZ, [UR7+0x208], UR10 ;  /* 0x0002080a07ff75b2 */ /* 0x0004620008000100 */
[----:B------:R2:W1:Y:S02]  /*0e80*/  SYNCS.EXCH.64 URZ, [UR7+0x228], UR4 ;  /* 0x0002280407ff75b2 */ /* 0x0004640008000100 */
[----:B--2---:R-:W-:Y:S01]  /*0e90*/  NOP ;  /* 0x0000000000007918 */ /* 0x004fe20000000000 */
.L_x_14:
        /* <DEDUP_REMOVED lines=18> */
.L_x_15:
[----:B-1----:R-:W1:Y:S01]  /*0fc0*/  S2UR UR5, SR_CTAID.X ;  /* 0x00000000000579c3 */ /* 0x002e620000002500 */
[----:B------:R-:W-:-:S05]  /*0fd0*/  CS2R.32 R97, SR_CgaSize ;  /* 0x0000000000617805 */ /* 0x000fca0000008a00 */
[----:B------:R-:W-:-:S05]  /*0fe0*/  IMAD R97, R97, -0xa0, RZ ;  /* 0xffffff6061617824 */ /* 0x000fca00078e02ff */
[----:B------:R-:W-:-:S14]  /*0ff0*/  R2UR UR9, R97 ;  /* 0x00000000610972ca */ /* 0x000fdc00000e0000 */
[----:B------:R-:W2:Y:S01]  /*1000*/  LDCU UR9, c[0x0][UR9+0x2b0] ;  /* 0x00005600090977ac */ /* 0x000ea20008000800 */
[----:B------:R-:W-:Y:S01]  /*1010*/  NOP ;  /* 0x0000000000007918 */ /* 0x000fe20000000000 */
[----:B------:R-:W-:-:S05]  /*1020*/  CS2R.32 R97, SR_CgaSize ;  /* 0x0000000000617805 */ /* 0x000fca0000008a00 */
[----:B------:R-:W-:-:S05]  /*1030*/  IMAD R97, R97, -0xa0, RZ ;  /* 0xffffff6061617824 */ /* 0x000fca00078e02ff */
[----:B------:R-:W-:-:S14]  /*1040*/  R2UR UR7, R97 ;  /* 0x00000000610772ca */ /* 0x000fdc00000e0000 */
[----:B------:R-:W3:Y:S01]  /*1050*/  LDCU UR7, c[0x0][UR7+0x2b4] ;  /* 0x00005680070777ac */ /* 0x000ee20008000800 */
[----:B------:R-:W4:Y:S08]  /*1060*/  S2UR UR4, SR_CTAID.Y ;  /* 0x00000000000479c3 */ /* 0x000f300000002600 */
[----:B------:R-:W3:Y:S01]  /*1070*/  LDC R10, c[0x0][0xb24] ;  /* 0x0002c900ff0a7b82 */ /* 0x000ee20000000800 */
[----:B-1----:R-:W-:-:S02]  /*1080*/  I2FP.F32.U32 R97, UR5 ;  /* 0x0000000500617c45 */ /* 0x002fc40008201000 */
[----:B------:R-:W-:-:S05]  /*1090*/  CS2R.32 R3, SR_CgaSize ;  /* 0x0000000000037805 */ /* 0x000fca0000008a00 */
[----:B------:R-:W-:-:S06]  /*10a0*/  IMAD R3, R3, -0xa0, RZ ;  /* 0xffffff6003037824 */ /* 0x000fcc00078e02ff */
[----:B------:R-:W1:Y:S01]  /*10b0*/  LDC R3, c[0x0][R3+0x2a0] ;  /* 0x0000a80003037b82 */ /* 0x000e620000000800 */
[----:B------:R-:W-:Y:S01]  /*10c0*/  MOV R15, UR5 ;  /* 0x00000005000f7c02 */ /* 0x000fe20008000f00 */
[----:B--2---:R-:W-:Y:S01]  /*10d0*/  FMUL R97, R97, UR9 ;  /* 0x0000000961617c20 */ /* 0x004fe20008400000 */
[----:B----4-:R-:W-:Y:S02]  /*10e0*/  I2FP.F32.U32 R96, UR4 ;  /* 0x0000000400607c45 */ /* 0x010fe40008201000 */
[----:B------:R-:W-:-:S05]  /*10f0*/  CS2R.32 R2, SR_CgaSize ;  /* 0x0000000000027805 */ /* 0x000fca0000008a00 */
[----:B------:R-:W-:-:S06]  /*1100*/  IMAD R2, R2, -0xa0, RZ ;  /* 0xffffff6002027824 */ /* 0x000fcc00078e02ff */
[----:B------:R-:W2:Y:S01]  /*1110*/  LDC R2, c[0x0][R2+0x2a4] ;  /* 0x0000a90002027b82 */ /* 0x000ea20000000800 */
[----:B------:R-:W-:Y:S01]  /*1120*/  MOV R14, UR4 ;  /* 0x00000004000e7c02 */ /* 0x000fe20008000f00 */
[----:B------:R-:W4:Y:S01]  /*1130*/  F2I.U32.TRUNC.NTZ R97, R97 ;  /* 0x0000006100617305 */ /* 0x000f22000020f000 */
[----:B---3--:R-:W-:-:S05]  /*1140*/  FMUL R96, R96, UR7 ;  /* 0x0000000760607c20 */ /* 0x008fca0008400000 */
[----:B------:R-:W-:Y:S01]  /*1150*/  BAR.SYNC.DEFER_BLOCKING 0x0 ;  /* 0x0000000000007b1d */ /* 0x000fe20000010000 */
[----:B------:R-:W-:-:S05]  /*1160*/  ISETP.GE.AND P0, PT, R10, 0x1, PT ;  /* 0x000000010a00780c */ /* 0x000fca0003f06270 */
[----:B------:R-:W3:Y:S02]  /*1170*/  F2I.U32.TRUNC.NTZ R96, R96 ;  /* 0x0000006000607305 */ /* 0x000ee4000020f000 */
[----:B------:R-:W2:Y:S01]  /*1180*/  S2UR UR36, SR_CTAID.Z ;  /* 0x00000000002479c3 */ /* 0x000ea20000002700 */
[----:B----4-:R-:W-:-:S05]  /*1190*/  IADD3 R97, PT, PT, -R97, RZ, RZ ;  /* 0x000000ff61617210 */ /* 0x010fca0007ffe1ff */
[----:B-1----:R-:W-:Y:S01]  /*11a0*/  IMAD R97, R3, R97, UR5 ;  /* 0x0000000503617e24 */ /* 0x002fe2000f8e0261 */
[----:B---3--:R-:W-:-:S05]  /*11b0*/  IADD3 R96, PT, PT, -R96, RZ, RZ ;  /* 0x000000ff60607210 */ /* 0x008fca0007ffe1ff */
[----:B--2---:R-:W-:Y:S01]  /*11c0*/  IMAD R96, R2, R96, UR4 ;  /* 0x0000000402607e24 */ /* 0x004fe2000f8e0260 */
[----:B------:R-:W-:Y:S06]  /*11d0*/  @!P0 BRA `(.L_x_16) ;  /* 0x0000000000b88947 */ /* 0x000fec0003800000 */
[----:B------:R-:W1:Y:S01]  /*11e0*/  LDC.64 R4, c[0x0][0xb18] ;  /* 0x0002c600ff047b82 */ /* 0x000e620000000a00 */
[----:B------:R-:W-:-:S07]  /*11f0*/  ISETP.NE.AND P0, PT, R10, 0x1, PT ;  /* 0x000000010a00780c */ /* 0x000fce0003f05270 */
[----:B------:R-:W2:Y:S08]  /*1200*/  LDC R9, c[0x0][0xb0c] ;  /* 0x0002c300ff097b82 */ /* 0x000eb00000000800 */
[----:B------:R-:W3:Y:S08]  /*1210*/  LDC R12, c[0x0][0x370] ;  /* 0x0000dc00ff0c7b82 */ /* 0x000ef00000000800 */
[----:B------:R-:W4:Y:S01]  /*1220*/  LDC R11, c[0x0][0x374] ;  /* 0x0000dd00ff0b7b82 */ /* 0x000f220000000800 */
[----:B-1----:R-:W-:-:S07]  /*1230*/  ISETP.NE.AND P1, PT, R4, 0x1, PT ;  /* 0x000000010400780c */ /* 0x002fce0003f25270 */
[----:B------:R-:W3:Y:S01]  /*1240*/  LDC.64 R6, c[0x0][0xb10] ;  /* 0x0002c400ff067b82 */ /* 0x000ee20000000a00 */
[----:B--2---:R-:W-:-:S07]  /*1250*/  ISETP.NE.AND P2, PT, R9, 0x1, PT ;  /* 0x000000010900780c */ /* 0x004fce0003f45270 */
[----:B------:R-:W1:Y:S08]  /*1260*/  LDC R8, c[0x0][0xb20] ;  /* 0x0002c800ff087b82 */ /* 0x000e700000000800 */
[----:B------:R-:W2:Y:S01]  /*1270*/  LDC.64 R2, c[0x0][0xb28] ;  /* 0x0002ca00ff027b82 */ /* 0x000ea20000000a00 */
[----:B----4-:R-:W-:-:S04]  /*1280*/  IMAD.HI.U32 R13, R11, R5, RZ ;  /* 0x000000050b0d7227 */ /* 0x010fc800078e00ff */
[----:B------:R-:W-:-:S04]  /*1290*/  IMAD.HI.U32 R5, R14, R5, RZ ;  /* 0x000000050e057227 */ /* 0x000fc800078e00ff */
[----:B---3--:R-:W-:-:S05]  /*12a0*/  IMAD.HI.U32 R16, R12, R6, RZ ;  /* 0x000000060c107227 */ /* 0x008fca00078e00ff */
[-C--:B------:R-:W-:Y:S01]  /*12b0*/  @P2 SHF.R.U32.HI R12, RZ, R7.reuse, R16 ;  /* 0x00000007ff0c2219 */ /* 0x080fe20000011610 */
[----:B------:R-:W-:Y:S01]  /*12c0*/  IMAD.HI.U32 R16, R15, R6, RZ ;  /* 0x000000060f107227 */ /* 0x000fe200078e00ff */
[-C--:B-1----:R-:W-:Y:S02]  /*12d0*/  @P1 SHF.R.U32.HI R11, RZ, R8.reuse, R13 ;  /* 0x00000008ff0b1219 */ /* 0x082fe4000001160d */
[----:B------:R-:W-:Y:S02]  /*12e0*/  SHF.R.U32.HI R5, RZ, R8, R5 ;  /* 0x00000008ff057219 */ /* 0x000fe40000011605 */
[----:B------:R-:W-:Y:S02]  /*12f0*/  SHF.R.U32.HI R16, RZ, R7, R16 ;  /* 0x00000007ff107219 */ /* 0x000fe40000011610 */
[----:B------:R-:W-:Y:S01]  /*1300*/  SEL R5, R14, R5, !P1 ;  /* 0x000000050e057207 */ /* 0x000fe20004800000 */
[----:B--2---:R-:W-:Y:S01]  /*1310*/  IMAD.HI.U32 R13, R11, R2, RZ ;  /* 0x000000020b0d7227 */ /* 0x004fe200078e00ff */
[----:B------:R-:W-:-:S03]  /*1320*/  SEL R16, R15, R16, !P2 ;  /* 0x000000100f107207 */ /* 0x000fc60005000000 */
[----:B------:R-:W-:Y:S01]  /*1330*/  IMAD.HI.U32 R6, R12, R2, RZ ;  /* 0x000000020c067227 */ /* 0x000fe200078e00ff */
[----:B------:R-:W-:-:S04]  /*1340*/  @P0 SHF.R.U32.HI R11, RZ, R3, R13 ;  /* 0x00000003ff0b0219 */ /* 0x000fc8000001160d */
[----:B------:R-:W-:Y:S01]  /*1350*/  @P0 SHF.R.U32.HI R12, RZ, R3, R6 ;  /* 0x00000003ff0c0219 */ /* 0x000fe20000011606 */
[----:B------:R-:W-:-:S04]  /*1360*/  IMAD R11, R11, R10, RZ ;  /* 0x0000000a0b0b7224 */ /* 0x000fc800078e02ff */
[----:B------:R-:W-:Y:S01]  /*1370*/  IMAD R6, R12, R10, RZ ;  /* 0x0000000a0c067224 */ /* 0x000fe200078e02ff */
[----:B------:R-:W-:-:S04]  /*1380*/  ISETP.GE.AND P1, PT, R5, R11, PT ;  /* 0x0000000b0500720c */ /* 0x000fc80003f26270 */
[----:B------:R-:W-:Y:S01]  /*1390*/  ISETP.GE.OR P1, PT, R16, R6, P1 ;  /* 0x000000061000720c */ /* 0x000fe20000f26670 */
[----:B------:R-:W-:-:S05]  /*13a0*/  IMAD.HI.U32 R6, R5, R2, RZ ;  /* 0x0000000205067227 */ /* 0x000fca00078e00ff */
[----:B------:R-:W-:-:S04]  /*13b0*/  SHF.R.U32.HI R6, RZ, R3, R6 ;  /* 0x00000003ff067219 */ /* 0x000fc80000011606 */
[----:B------:R-:W-:-:S03]  /*13c0*/  SEL R6, R5, R6, !P0 ;  /* 0x0000000605067207 */ /* 0x000fc60004000000 */
[----:B------:R-:W-:Y:S01]  /*13d0*/  @!P1 IMAD.HI.U32 R7, R16, R2, RZ ;  /* 0x0000000210079227 */ /* 0x000fe200078e00ff */
[----:B------:R-:W-:-:S04]  /*13e0*/  IADD3 R2, PT, PT, -R6, RZ, RZ ;  /* 0x000000ff06027210 */ /* 0x000fc80007ffe1ff */
[----:B------:R-:W-:Y:S01]  /*13f0*/  @!P1 SHF.R.U32.HI R3, RZ, R3, R7 ;  /* 0x00000003ff039219 */ /* 0x000fe20000011607 */
[----:B------:R-:W-:Y:S01]  /*1400*/  IMAD R2, R10, R2, R5 ;  /* 0x000000020a027224 */ /* 0x000fe200078e0205 */
[----:B------:R-:W-:Y:S02]  /*1410*/  IADD3 R7, PT, PT, -R5, RZ, RZ ;  /* 0x000000ff05077210 */ /* 0x000fe40007ffe1ff */
[----:B------:R-:W-:-:S03]  /*1420*/  @!P1 SEL R3, R16, R3, !P0 ;  /* 0x0000000310039207 */ /* 0x000fc60004000000 */
[----:B------:R-:W-:Y:S02]  /*1430*/  IMAD R7, R4, R7, R14 ;  /* 0x0000000704077224 */ /* 0x000fe400078e020e */
[--C-:B------:R-:W-:Y:S02]  /*1440*/  @!P1 IMAD.IADD R6, R6, 0x1, -R3.reuse ;  /* 0x0000000106069824 */ /* 0x100fe400078e0a03 */
[----:B------:R-:W-:Y:S01]  /*1450*/  @!P1 IMAD R3, R2, R12, R3 ;  /* 0x0000000c02039224 */ /* 0x000fe200078e0203 */
[----:B------:R-:W-:Y:S01]  /*1460*/  IADD3 R2, PT, PT, -R16, RZ, RZ ;  /* 0x000000ff10027210 */ /* 0x000fe20007ffe1ff */
[----:B------:R-:W-:Y:S02]  /*1470*/  @!P1 IMAD R5, R6, R10, R16 ;  /* 0x0000000a06059224 */ /* 0x000fe400078e0210 */
[----:B------:R-:W-:Y:S02]  /*1480*/  @!P1 IMAD.MOV.U32 R16, RZ, RZ, R3 ;  /* 0x000000ffff109224 */ /* 0x000fe400078e0003 */
[----:B------:R-:W-:-:S02]  /*1490*/  IMAD R2, R9, R2, R15 ;  /* 0x0000000209027224 */ /* 0x000fc400078e020f */
[----:B------:R-:W-:Y:S02]  /*14a0*/  IMAD R14, R5, R4, R7 ;  /* 0x00000004050e7224 */ /* 0x000fe400078e0207 */
[----:B------:R-:W-:Y:S02]  /*14b0*/  IMAD R15, R16, R9, R2 ;  /* 0x00000009100f7224 */ /* 0x000fe400078e0202 */
.L_x_16:
[----:B------:R-:W1:Y:S01]  /*14c0*/  LDCU UR4, c[0x0][0xb30] ;  /* 0x00016600ff0477ac */ /* 0x000e620008000800 */
[----:B------:R-:W2:Y:S08]  /*14d0*/  S2UR UR37, SR_CgaCtaId ;  /* 0x00000000002579c3 */ /* 0x000eb00000008800 */
[----:B------:R-:W3:Y:S01]  /*14e0*/  LDC R37, c[0x0][0xb24] ;  /* 0x0002c900ff257b82 */ /* 0x000ee20000000800 */
[----:B-1----:R-:W-:-:S09]  /*14f0*/  UISETP.NE.AND UP1, UPT, UR4, 0x1, UPT ;  /* 0x000000010400788c */ /* 0x002fd2000bf25270 */
[----:B--2---:R-:W-:Y:S05]  /*1500*/  BRA.U UP1, `(.L_x_17) ;  /* 0x0000000101407547 */ /* 0x004fea000b800000 */
[----:B------:R-:W1:Y:S08]  /*1510*/  LDC.64 R4, c[0x0][0xb10] ;  /* 0x0002c400ff047b82 */ /* 0x000e700000000a00 */
[----:B------:R-:W2:Y:S08]  /*1520*/  LDC.64 R2, c[0x0][0xb18] ;  /* 0x0002c600ff027b82 */ /* 0x000eb00000000a00 */
[----:B------:R-:W4:Y:S08]  /*1530*/  LDC R6, c[0x0][0xb20] ;  /* 0x0002c800ff067b82 */ /* 0x000f300000000800 */
[----:B------:R-:W3:Y:S01]  /*1540*/  LDC R7, c[0x0][0xb0c] ;  /* 0x0002c300ff077b82 */ /* 0x000ee20000000800 */
[----:B-1----:R-:W-:-:S05]  /*1550*/  IMAD.HI.U32 R4, R15, R4, RZ ;  /* 0x000000040f047227 */ /* 0x002fca00078e00ff */
[----:B------:R-:W-:Y:S01]  /*1560*/  SHF.R.U32.HI R4, RZ, R5, R4 ;  /* 0x00000005ff047219 */ /* 0x000fe20000011604 */
[----:B--2---:R-:W-:Y:S01]  /*1570*/  IMAD.HI.U32 R3, R14, R3, RZ ;  /* 0x000000030e037227 */ /* 0x004fe200078e00ff */
[----:B------:R-:W-:-:S04]  /*1580*/  ISETP.NE.AND P0, PT, R2, 0x1, PT ;  /* 0x000000010200780c */ /* 0x000fc80003f05270 */
[----:B----4-:R-:W-:-:S04]  /*1590*/  SHF.R.U32.HI R3, RZ, R6, R3 ;  /* 0x00000006ff037219 */ /* 0x010fc80000011603 */
[----:B------:R-:W-:Y:S02]  /*15a0*/  SEL R3, R14, R3, !P0 ;  /* 0x000000030e037207 */ /* 0x000fe40004000000 */
[----:B---3--:R-:W-:-:S04]  /*15b0*/  ISETP.NE.AND P1, PT, R7, 0x1, PT ;  /* 0x000000010700780c */ /* 0x008fc80003f25270 */
[----:B------:R-:W-:-:S05]  /*15c0*/  SEL R4, R15, R4, !P1 ;  /* 0x000000040f047207 */ /* 0x000fca0004800000 */
[----:B------:R-:W-:Y:S02]  /*15d0*/  IMAD.IADD R5, R3, 0x1, -R4 ;  /* 0x0000000103057824 */ /* 0x000fe400078e0a04 */
[----:B------:R-:W-:Y:S02]  /*15e0*/  IMAD.IADD R3, R4, 0x1, -R3 ;  /* 0x0000000104037824 */ /* 0x000fe400078e0a03 */
[----:B------:R-:W-:Y:S02]  /*15f0*/  IMAD R15, R5, R7, R15 ;  /* 0x00000007050f7224 */ /* 0x000fe400078e020f */
[----:B------:R-:W-:-:S07]  /*1600*/  IMAD R14, R3, R2, R14 ;  /* 0x00000002030e7224 */ /* 0x000fce00078e020e */
.L_x_17:
[----:B------:R-:W-:Y:S01]  /*1610*/  BAR.SYNC.DEFER_BLOCKING 0x0 ;  /* 0x0000000000007b1d */ /* 0x000fe20000010000 */
[----:B------:R-:W-:Y:S01]  /*1620*/  UISETP.NE.AND UP1, UPT, UR8, 0x2, UPT ;  /* 0x000000020800788c */ /* 0x000fe2000bf25270 */
[----:B------:R-:W-:Y:S02]  /*1630*/  ISETP.NE.OR P5, PT, R0, 0x2, !P5 ;  /* 0x000000020000780c */ /* 0x000fe40006fa5670 */
[----:B------:R-:W-:-:S06]  /*1640*/  LOP3.LUT R2, R110, 0x1f, RZ, 0xc0, !PT ;  /* 0x0000001f6e027812 */ /* 0x000fcc00078ec0ff */
[----:B------:R-:W-:Y:S05]  /*1650*/  BRA.U UP1, `(.L_x_18) ;  /* 0x0000001d01507547 */ /* 0x000fea000b800000 */
[----:B------:R-:W1:Y:S01]  /*1660*/  LDCU UR15, c[0x0][0x38c] ;  /* 0x00007180ff0f77ac */ /* 0x000e620008000800 */
[----:B------:R-:W2:Y:S01]  /*1670*/  LDC R8, c[0x0][0x370] ;  /* 0x0000dc00ff087b82 */ /* 0x000ea20000000800 */
[----:B------:R-:W-:Y:S01]  /*1680*/  PLOP3.LUT P1, PT, PT, PT, UP2, 0x80, 0x8 ;  /* 0x000000000008781c */ /* 0x000fe20003f2f028 */
[----:B------:R-:W-:Y:S01]  /*1690*/  IMAD.MOV.U32 R17, RZ, RZ, 0x1 ;  /* 0x00000001ff117424 */ /* 0x000fe200078e00ff */
[----:B------:R-:W-:Y:S01]  /*16a0*/  ISETP.EQ.OR P4, PT, R2, RZ, P5 ;  /* 0x000000ff0200720c */ /* 0x000fe20002f82670 */
[----:B------:R-:W-:Y:S01]  /*16b0*/  IMAD.MOV.U32 R16, RZ, RZ, RZ ;  /* 0x000000ffff107224 */ /* 0x000fe200078e00ff */
[----:B------:R-:W-:Y:S02]  /*16c0*/  PLOP3.LUT P1, PT, P1, PT, PT, 0x8, 0x80 ;  /* 0x000000000080781c */ /* 0x000fe40000f2e170 */
[----:B------:R-:W-:Y:S01]  /*16d0*/  CS2R R12, SRZ ;  /* 0x00000000000c7805 */ /* 0x000fe2000001ff00 */
[----:B------:R-:W-:Y:S01]  /*16e0*/  IMAD.MOV.U32 R11, RZ, RZ, 0x1 ;  /* 0x00000001ff0b7424 */ /* 0x000fe200078e00ff */
[----:B------:R-:W4:Y:S01]  /*16f0*/  LDC R0, c[0x0][0x374] ;  /* 0x0000dd00ff007b82 */ /* 0x000f220000000800 */
[----:B------:R-:W2:Y:S01]  /*1700*/  LDCU.64 UR24, c[0x0][0x348] ;  /* 0x00006900ff1877ac */ /* 0x000ea20008000a00 */
[----:B------:R-:W-:Y:S01]  /*1710*/  UMOV UR13, URZ ;  /* 0x000000ff000d7c82 */ /* 0x000fe20008000000 */
[----:B-1----:R-:W-:-:S04]  /*1720*/  UIADD3 UR5, UPT, UPT, UR15, 0x1f, URZ ;  /* 0x0000001f0f057890 */ /* 0x002fc8000fffe0ff */
[----:B------:R-:W-:-:S04]  /*1730*/  USHF.R.S32.HI UR4, URZ, 0x1f, UR5 ;  /* 0x0000001fff047899 */ /* 0x000fc80008011405 */
[----:B------:R-:W-:-:S04]  /*1740*/  ULEA.HI UR4, UR4, UR5, URZ, 0x5 ;  /* 0x0000000504047291 */ /* 0x000fc8000f8f28ff */
[----:B------:R-:W-:Y:S02]  /*1750*/  USHF.R.S32.HI UR22, URZ, 0x5, UR4 ;  /* 0x00000005ff167899 */ /* 0x000fe40008011404 */
[----:B------:R-:W-:Y:S02]  /*1760*/  UIADD3 UR4, UPT, UPT, UR15, -0x1, URZ ;  /* 0xffffffff0f047890 */ /* 0x000fe4000fffe0ff */
[----:B------:R-:W-:Y:S02]  /*1770*/  UISETP.LT.U32.AND UP0, UPT, UR22, 0x19, UPT ;  /* 0x000000191600788c */ /* 0x000fe4000bf01070 */
[----:B------:R-:W-:Y:S02]  /*1780*/  UISETP.GE.U32.AND UP1, UPT, UR4, -0x3f, UPT ;  /* 0xffffffc10400788c */ /* 0x000fe4000bf26070 */
[----:B------:R-:W-:Y:S02]  /*1790*/  USEL UR21, UR22, 0x19, UP0 ;  /* 0x0000001916157887 */ /* 0x000fe40008000000 */
[----:B------:R-:W-:-:S02]  /*17a0*/  UIADD3 UR15, UPT, UPT, UR15, 0x3e, URZ ;  /* 0x0000003e0f0f7890 */ /* 0x000fc4000fffe0ff */
[----:B------:R-:W-:Y:S02]  /*17b0*/  UIADD3 UR7, UPT, UPT, UR21, -0x1, URZ ;  /* 0xffffffff15077890 */ /* 0x000fe4000fffe0ff */
[----:B------:R-:W-:-:S03]  /*17c0*/  UIADD3 UR14, UPT, UPT, UR22, -UR21, URZ ;  /* 0x80000015160e7290 */ /* 0x000fc6000fffe0ff */
[----:B------:R-:W-:-:S04]  /*17d0*/  @UP1 UIADD3 UR7, UPT, UPT, UR21, URZ, URZ ;  /* 0x000000ff15071290 */ /* 0x000fc8000fffe0ff */
[----:B--2---:R-:W-:-:S12]  /*17e0*/  UIADD3 UR7, UPT, UPT, UR7, 0x1, URZ ;  /* 0x0000000107077890 */ /* 0x004fd8000fffe0ff */
.L_x_36:
[----:B------:R-:W-:Y:S01]  /*17f0*/  UISETP.NE.AND UP0, UPT, UR37, URZ, UPT ;  /* 0x000000ff2500728c */ /* 0x000fe2000bf05270 */
[----:B------:R-:W1:Y:S08]  /*1800*/  S2UR UR37, SR_CgaCtaId ;  /* 0x00000000002579c3 */ /* 0x000e700000008800 */
[----:B------:R-:W-:Y:S05]  /*1810*/  BRA.U UP0, `(.L_x_19) ;  /* 0x0000000100347547 */ /* 0x000fea000b800000 */
[----:B------:R-:W2:Y:S01]  /*1820*/  S2R R2, SR_CgaCtaId ;  /* 0x0000000000027919 */ /* 0x000ea20000008800 */
[----:B------:R-:W-:-:S04]  /*1830*/  MOV R3, 0x400 ;  /* 0x0000040000037802 */ /* 0x000fc80000000f00 */
[----:B--2---:R-:W-:Y:S02]  /*1840*/  LEA R2, R2, R3, 0x18 ;  /* 0x0000000302027211 */ /* 0x004fe400078ec0ff */
[----:B------:R-:W-:-:S03]  /*1850*/  SHF.L.U32 R3, R11, 0x1f, RZ ;  /* 0x0000001f0b037819 */ /* 0x000fc600000006ff */
[----:B------:R-:W-:-:S04]  /*1860*/  IMAD R2, R12, 0x8, R2 ;  /* 0x000000080c027824 */ /* 0x000fc800078e0202 */
[----:B------:R-:W2:Y:S02]  /*1870*/  SYNCS.PHASECHK.TRANS64.TRYWAIT P0, [R2+URZ+0x240], R3 ;  /* 0x00024003020075a7 */ /* 0x000ea400080011ff */
[----:B--2---:R-:W-:Y:S05]  /*1880*/  @!P0 BRA `(.L_x_20) ;  /* 0x0000007400a48947 */ /* 0x004fea0003800000 */
.L_x_142:
[----:B------:R-:W-:Y:S01]  /*1890*/  VIADD R12, R12, 0x1 ;  /* 0x000000010c0c7836 */ /* 0x000fe20000000000 */
[----:B------:R2:W-:Y:S04]  /*18a0*/  SYNCS.ARRIVE.TRANS64.A1T0 RZ, [R2+URZ+0x230], RZ ;  /* 0x000230ff02ff79a7 */ /* 0x0005e800081000ff */
[----:B------:R-:W-:-:S04]  /*18b0*/  ISETP.NE.AND P0, PT, R12, 0x2, PT ;  /* 0x000000020c00780c */ /* 0x000fc80003f05270 */
[----:B------:R-:W-:Y:S02]  /*18c0*/  SEL R12, R12, RZ, P0 ;  /* 0x000000ff0c0c7207 */ /* 0x000fe40000000000 */
[----:B--2---:R-:W-:-:S04]  /*18d0*/  SEL R2, RZ, 0x1, P0 ;  /* 0x00000001ff027807 */ /* 0x004fc80000000000 */
[----:B------:R-:W-:-:S07]  /*18e0*/  LOP3.LUT R11, R11, R2, RZ, 0x3c, !PT ;  /* 0x000000020b0b7212 */ /* 0x000fce00078e3cff */
.L_x_19:
[----:B------:R-:W-:Y:S01]  /*18f0*/  UMOV UR4, 0x400 ;  /* 0x0000040000047882 */ /* 0x000fe20000000000 */
[----:B------:R-:W-:Y:S01]  /*1900*/  SHF.L.U32 R2, R17, 0x1f, RZ ;  /* 0x0000001f11027819 */ /* 0x000fe200000006ff */
[----:B-1----:R-:W-:Y:S01]  /*1910*/  ULEA UR4, UR37, UR4, 0x18 ;  /* 0x0000000425047291 */ /* 0x002fe2000f8ec0ff */
[----:B------:R-:W-:Y:S01]  /*1920*/  R2UR UR35, R15 ;  /* 0x000000000f2372ca */ /* 0x000fe200000e0000 */
[----:B------:R-:W-:Y:S01]  /*1930*/  UISETP.GE.U32.AND UP0, UPT, UR15, 0x3f, UPT ;  /* 0x0000003f0f00788c */ /* 0x000fe2000bf06070 */
[----:B------:R-:W-:Y:S01]  /*1940*/  R2UR UR11, R14 ;  /* 0x000000000e0b72ca */ /* 0x000fe200000e0000 */
[----:B------:R-:W-:Y:S01]  /*1950*/  ULEA UR5, UR13, UR4, 0x3 ;  /* 0x000000040d057291 */ /* 0x000fe2000f8e18ff */
[----:B------:R-:W-:-:S08]  /*1960*/  UMOV UR23, URZ ;  /* 0x000000ff00177c82 */ /* 0x000fd00008000000 */
[----:B------:R1:W2:Y:S01]  /*1970*/  SYNCS.PHASECHK.TRANS64.TRYWAIT P0, [UR5+0xc8], R2 ;  /* 0x0000c802ff0075a7 */ /* 0x0002a20008001105 */
[----:B------:R-:W-:Y:S02]  /*1980*/  USHF.L.U32 UR35, UR35, 0x6, URZ ;  /* 0x0000000623237899 */ /* 0x000fe400080006ff */
[----:B------:R-:W-:Y:S01]  /*1990*/  UIMAD UR11, UR11, 0xc0, URZ ;  /* 0x000000c00b0b78a4 */ /* 0x000fe2000f8e02ff */
[----:B------:R-:W-:Y:S11]  /*19a0*/  BRA.U !UP0, `(.L_x_21) ;  /* 0x0000000108a87547 */ /* 0x000ff6000b800000 */
[----:B------:R-:W-:Y:S01]  /*19b0*/  UMOV UR16, URZ ;  /* 0x000000ff00107c82 */ /* 0x000fe20008000000 */
[----:B------:R-:W-:-:S05]  /*19c0*/  UMOV UR6, UR13 ;  /* 0x0000000d00067c82 */ /* 0x000fca0008000000 */
.L_x_26:
[----:B--2---:R-:W-:Y:S01]  /*19d0*/  @!P5 MOV R3, 0x2000 ;  /* 0x000020000003d802 */ /* 0x004fe20000000f00 */
[----:B-1----:R-:W-:Y:S01]  /*19e0*/  ULEA UR33, UR6, UR4, 0x3 ;  /* 0x0000000406217291 */ /* 0x002fe2000f8e18ff */
[----:B--2---:R-:W-:Y:S11]  /*19f0*/  @P0 BRA `(.L_x_22) ;  /* 0x00000000000c0947 */ /* 0x004ff60003800000 */
[----:B------:R-:W-:Y:S04]  /*1a00*/  SHF.L.U32 R4, R17, 0x1f, RZ ;  /* 0x0000001f11047819 */ /* 0x000fe800000006ff */
[----:B------:R-:W2:Y:S02]  /*1a10*/  SYNCS.PHASECHK.TRANS64.TRYWAIT P0, [UR33+0xc8], R4 ;  /* 0x0000c804ff0075a7 */ /* 0x000ea40008001121 */
[----:B--2---:R-:W-:Y:S05]  /*1a20*/  @!P0 BRA `(.L_x_23) ;  /* 0x0000007400508947 */ /* 0x004fea0003800000 */
.L_x_22:
[----:B------:R2:W-:Y:S01]  /*1a30*/  @!P5 SYNCS.ARRIVE.TRANS64 RZ, [UR33], R3 ;  /* 0x00000003ffffd9a7 */ /* 0x0005e20008000021 */
[----:B------:R-:W-:Y:S04]  /*1a40*/  BSSY.RECONVERGENT B0, `(.L_x_24) ;  /* 0x0000003000007945 */ /* 0x000fe80003800200 */
[----:B------:R-:W-:Y:S05]  /*1a50*/  @P4 BRA `(.L_x_25) ;  /* 0x0000000000044947 */ /* 0x000fea0003800000 */
[----:B------:R-:W-:Y:S05]  /*1a60*/  BPT.TRAP 0x1 ;  /* 0x000000040000795c */ /* 0x000fea0000300000 */
.L_x_25:
[----:B------:R-:W-:Y:S05]  /*1a70*/  BSYNC.RECONVERGENT B0 ;  /* 0x0000000000007941 */ /* 0x000fea0003800200 */
.L_x_24:
[----:B------:R-:W-:Y:S02]  /*1a80*/  UIADD3 UR13, UPT, UPT, UR6, 0x1, URZ ;  /* 0x00000001060d7890 */ /* 0x000fe4000fffe0ff */
[----:B------:R-:W-:Y:S02]  /*1a90*/  UIADD3 UR18, UP1, UPT, UR24, 0x80, URZ ;  /* 0x0000008018127890 */ /* 0x000fe4000ff3e0ff */
[----:B------:R-:W-:Y:S02]  /*1aa0*/  UISETP.NE.AND UP0, UPT, UR13, 0x19, UPT ;  /* 0x000000190d00788c */ /* 0x000fe4000bf05270 */
[----:B------:R-:W-:Y:S02]  /*1ab0*/  ULEA UR32, UR6, UR4, 0xb ;  /* 0x0000000406207291 */ /* 0x000fe4000f8e58ff */
[----:B------:R-:W-:Y:S02]  /*1ac0*/  USEL UR9, URZ, 0x1, UP0 ;  /* 0x00000001ff097887 */ /* 0x000fe40008000000 */
[----:B------:R-:W-:Y:S02]  /*1ad0*/  USEL UR13, UR13, URZ, UP0 ;  /* 0x000000ff0d0d7287 */ /* 0x000fe40008000000 */
[----:B------:R-:W-:Y:S02]  /*1ae0*/  USHF.L.U32 UR34, UR16, 0x5, URZ ;  /* 0x0000000510227899 */ /* 0x000fe400080006ff */
[----:B------:R-:W-:Y:S01]  /*1af0*/  ULEA UR8, UR13, UR4, 0x3 ;  /* 0x000000040d087291 */ /* 0x000fe2000f8e18ff */
[----:B------:R-:W-:Y:S01]  /*1b00*/  LOP3.LUT R17, R17, UR9, RZ, 0x3c, !PT ;  /* 0x0000000911117c12 */ /* 0x000fe2000f8e3cff */
[----:B------:R-:W-:Y:S02]  /*1b10*/  UIADD3.X UR19, UPT, UPT, URZ, UR25, URZ, UP1, !UPT ;  /* 0x00000019ff137290 */ /* 0x000fe40008ffe4ff */
[----:B------:R-:W-:Y:S01]  /*1b20*/  UIADD3 UR32, UPT, UPT, UR32, 0x5600, URZ ;  /* 0x0000560020207890 */ /* 0x000fe2000fffe0ff */
[----:B-1----:R-:W-:Y:S01]  /*1b30*/  SHF.L.U32 R2, R17, 0x1f, RZ ;  /* 0x0000001f11027819 */ /* 0x002fe200000006ff */
[----:B------:R-:W-:Y:S02]  /*1b40*/  UIMAD UR5, UR6, 0x1800, UR4 ;  /* 0x00001800060578a4 */ /* 0x000fe4000f8e0204 */
[----:B------:R-:W-:Y:S01]  /*1b50*/  UIADD3 UR26, UP0, UPT, UR24, 0x180, URZ ;  /* 0x00000180181a7890 */ /* 0x000fe2000ff1e0ff */
[----:B------:R1:W1:Y:S01]  /*1b60*/  SYNCS.PHASECHK.TRANS64.TRYWAIT P0, [UR8+0xc8], R2 ;  /* 0x0000c802ff0075a7 */ /* 0x0002620008001108 */
[----:B------:R-:W-:Y:S01]  /*1b70*/  UMOV UR28, 0x0 ;  /* 0x00000000001c7882 */ /* 0x000fe20000000000 */
[----:B------:R-:W-:Y:S01]  /*1b80*/  UMOV UR29, 0x10000000 ;  /* 0x10000000001d7882 */ /* 0x000fe20000000000 */
[----:B------:R-:W-:Y:S01]  /*1b90*/  UIADD3 UR8, UPT, UPT, UR5, 0x11e00, URZ ;  /* 0x00011e0005087890 */ /* 0x000fe2000fffe0ff */
[----:B------:R1:W-:Y:S01]  /*1ba0*/  UTMALDG.3D [UR32], [UR18], desc[UR28] ;  /* 0x00001c20120075b4 */ /* 0x0003e20008011000 */
[----:B------:R-:W-:Y:S02]  /*1bb0*/  UIADD3.X UR27, UPT, UPT, URZ, UR25, URZ, UP0, !UPT ;  /* 0x00000019ff1b7290 */ /* 0x000fe400087fe4ff */
[----:B------:R-:W-:Y:S01]  /*1bc0*/  UIADD3 UR16, UPT, UPT, UR16, 0x1, URZ ;  /* 0x0000000110107890 */ /* 0x000fe2000fffe0ff */
[----:B------:R-:W-:Y:S01]  /*1bd0*/  UMOV UR12, UR36 ;  /* 0x00000024000c7c82 */ /* 0x000fe20008000000 */
[----:B------:R-:W-:Y:S01]  /*1be0*/  UMOV UR9, UR33 ;  /* 0x0000002100097c82 */ /* 0x000fe20008000000 */
[----:B------:R-:W-:Y:S01]  /*1bf0*/  UMOV UR10, UR34 ;  /* 0x00000022000a7c82 */ /* 0x000fe20008000000 */
[----:B------:R-:W-:Y:S03]  /*1c00*/  UISETP.NE.AND UP0, UPT, UR16, UR7, UPT ;  /* 0x000000071000728c */ /* 0x000fe6000bf05270 */
[----:B------:R1:W-:Y:S01]  /*1c10*/  UTMALDG.3D [UR8], [UR26], desc[UR28] ;  /* 0x00001c081a0075b4 */ /* 0x0003e20008011000 */
[----:B------:R-:W-:Y:S01]  /*1c20*/  UMOV UR23, UR7 ;  /* 0x0000000700177c82 */ /* 0x000fe20008000000 */
[----:B------:R-:W-:Y:S04]  /*1c30*/  UMOV UR6, UR13 ;  /* 0x0000000d00067c82 */ /* 0x000fe80008000000 */
[----:B------:R-:W-:Y:S05]  /*1c40*/  BRA.U UP0, `(.L_x_26) ;  /* 0xfffffffd00607547 */ /* 0x000fea000b83ffff */
.L_x_21:
[----:B------:R-:W-:Y:S01]  /*1c50*/  ULEA UR5, UR13, UR4, 0x3 ;  /* 0x000000040d057291 */ /* 0x000fe2000f8e18ff */
[----:B-1----:R-:W-:Y:S01]  /*1c60*/  SHF.L.U32 R2, R17, 0x1f, RZ ;  /* 0x0000001f11027819 */ /* 0x002fe200000006ff */
[----:B------:R-:W-:Y:S01]  /*1c70*/  @!P1 SYNCS.ARRIVE.TRANS64.A1T0 RZ, [UR4+0x1c8], RZ ;  /* 0x0001c8ffffff99a7 */ /* 0x000fe20008100004 */
[----:B------:R-:W-:-:S06]  /*1c80*/  UISETP.GT.AND UP0, UPT, UR22, UR21, UPT ;  /* 0x000000151600728c */ /* 0x000fcc000bf04270 */
[----:B--2---:R1:W2:Y:S03]  /*1c90*/  SYNCS.PHASECHK.TRANS64.TRYWAIT P0, [UR5+0xc8], R2 ;  /* 0x0000c802ff0075a7 */ /* 0x0042a60008001105 */
[----:B------:R-:W-:Y:S05]  /*1ca0*/  BRA.U !UP0, `(.L_x_27) ;  /* 0x0000000108ac7547 */ /* 0x000fea000b800000 */
[----:B------:R-:W-:Y:S01]  /*1cb0*/  UIADD3 UR26, UPT, UPT, UR14, UR23, URZ ;  /* 0x000000170e1a7290 */ /* 0x000fe2000fffe0ff */
[----:B------:R-:W-:-:S11]  /*1cc0*/  UMOV UR6, UR13 ;  /* 0x0000000d00067c82 */ /* 0x000fd60008000000 */
.L_x_32:
[----:B--2---:R-:W-:Y:S01]  /*1cd0*/  @!P5 MOV R3, 0x2000 ;  /* 0x000020000003d802 */ /* 0x004fe20000000f00 */
[----:B-1----:R-:W-:Y:S01]  /*1ce0*/  ULEA UR17, UR6, UR4, 0x3 ;  /* 0x0000000406117291 */ /* 0x002fe2000f8e18ff */
[----:B--2---:R-:W-:Y:S11]  /*1cf0*/  @P0 BRA `(.L_x_28) ;  /* 0x00000000000c0947 */ /* 0x004ff60003800000 */
[----:B------:R-:W-:Y:S04]  /*1d00*/  SHF.L.U32 R4, R17, 0x1f, RZ ;  /* 0x0000001f11047819 */ /* 0x000fe800000006ff */
[----:B------:R-:W2:Y:S02]  /*1d10*/  SYNCS.PHASECHK.TRANS64.TRYWAIT P0, [UR17+0xc8], R4 ;  /* 0x0000c804ff0075a7 */ /* 0x000ea40008001111 */
[----:B--2---:R-:W-:Y:S05]  /*1d20*/  @!P0 BRA `(.L_x_29) ;  /* 0x0000007000a88947 */ /* 0x004fea0003800000 */
.L_x_28:
[----:B------:R2:W-:Y:S01]  /*1d30*/  @!P5 SYNCS.ARRIVE.TRANS64 RZ, [UR17], R3 ;  /* 0x00000003ffffd9a7 */ /* 0x0005e20008000011 */
[----:B------:R-:W-:Y:S04]  /*1d40*/  BSSY.RECONVERGENT B0, `(.L_x_30) ;  /* 0x0000003000007945 */ /* 0x000fe80003800200 */
[----:B------:R-:W-:Y:S05]  /*1d50*/  @P4 BRA `(.L_x_31) ;  /* 0x0000000000044947 */ /* 0x000fea0003800000 */
[----:B------:R-:W-:Y:S05]  /*1d60*/  BPT.TRAP 0x1 ;  /* 0x000000040000795c */ /* 0x000fea0000300000 */
.L_x_31:
[----:B------:R-:W-:Y:S05]  /*1d70*/  BSYNC.RECONVERGENT B0 ;  /* 0x0000000000007941 */ /* 0x000fea0003800200 */
.L_x_30:
[----:B------:R-:W-:Y:S02]  /*1d80*/  UIADD3 UR13, UPT, UPT, UR6, 0x1, URZ ;  /* 0x00000001060d7890 */ /* 0x000fe4000fffe0ff */
[----:B------:R-:W-:Y:S02]  /*1d90*/  ULEA UR16, UR6, UR4, 0xb ;  /* 0x0000000406107291 */ /* 0x000fe4000f8e58ff */
[----:B------:R-:W-:Y:S02]  /*1da0*/  UISETP.NE.AND UP0, UPT, UR13, 0x19, UPT ;  /* 0x000000190d00788c */ /* 0x000fe4000bf05270 */
[----:B------:R-:W-:Y:S02]  /*1db0*/  UIADD3 UR32, UP1, UPT, UR24, 0x80, URZ ;  /* 0x0000008018207890 */ /* 0x000fe4000ff3e0ff */
[----:B------:R-:W-:Y:S02]  /*1dc0*/  USEL UR9, URZ, 0x1, UP0 ;  /* 0x00000001ff097887 */ /* 0x000fe40008000000 */
[----:B------:R-:W-:Y:S02]  /*1dd0*/  USEL UR13, UR13, URZ, UP0 ;  /* 0x000000ff0d0d7287 */ /* 0x000fe40008000000 */
[----:B------:R-:W-:Y:S02]  /*1de0*/  USHF.L.U32 UR18, UR23, 0x5, URZ ;  /* 0x0000000517127899 */ /* 0x000fe400080006ff */
[----:B------:R-:W-:Y:S01]  /*1df0*/  ULEA UR8, UR13, UR4, 0x3 ;  /* 0x000000040d087291 */ /* 0x000fe2000f8e18ff */
[----:B------:R-:W-:Y:S01]  /*1e00*/  LOP3.LUT R17, R17, UR9, RZ, 0x3c, !PT ;  /* 0x0000000911117c12 */ /* 0x000fe2000f8e3cff */
[----:B------:R-:W-:Y:S02]  /*1e10*/  UIADD3 UR16, UPT, UPT, UR16, 0x5600, URZ ;  /* 0x0000560010107890 */ /* 0x000fe4000fffe0ff */
[----:B------:R-:W-:Y:S01]  /*1e20*/  UIADD3.X UR33, UPT, UPT, URZ, UR25, URZ, UP1, !UPT ;  /* 0x00000019ff217290 */ /* 0x000fe20008ffe4ff */
[----:B-1----:R-:W-:Y:S01]  /*1e30*/  SHF.L.U32 R2, R17, 0x1f, RZ ;  /* 0x0000001f11027819 */ /* 0x002fe200000006ff */
[----:B------:R-:W-:Y:S02]  /*1e40*/  UIMAD UR5, UR6, 0x1800, UR4 ;  /* 0x00001800060578a4 */ /* 0x000fe4000f8e0204 */
[----:B------:R-:W-:Y:S01]  /*1e50*/  UIADD3 UR30, UP0, UPT, UR24, 0x180, URZ ;  /* 0x00000180181e7890 */ /* 0x000fe2000ff1e0ff */
[----:B------:R1:W1:Y:S01]  /*1e60*/  SYNCS.PHASECHK.TRANS64.TRYWAIT P0, [UR8+0xc8], R2 ;  /* 0x0000c802ff0075a7 */ /* 0x0002620008001108 */
[----:B------:R-:W-:Y:S01]  /*1e70*/  UIADD3 UR8, UPT, UPT, UR5, 0x11e00, URZ ;  /* 0x00011e0005087890 */ /* 0x000fe2000fffe0ff */
[----:B------:R-:W-:Y:S01]  /*1e80*/  UMOV UR28, 0x0 ;  /* 0x00000000001c7882 */ /* 0x000fe20000000000 */
[----:B------:R-:W-:Y:S01]  /*1e90*/  UMOV UR29, 0x10000000 ;  /* 0x10000000001d7882 */ /* 0x000fe20000000000 */
[----:B------:R-:W-:Y:S01]  /*1ea0*/  UMOV UR19, UR35 ;  /* 0x0000002300137c82 */ /* 0x000fe20008000000 */
[----:B------:R-:W-:Y:S01]  /*1eb0*/  UMOV UR20, UR36 ;  /* 0x0000002400147c82 */ /* 0x000fe20008000000 */
[----:B------:R-:W-:Y:S01]  /*1ec0*/  UIADD3.X UR31, UPT, UPT, URZ, UR25, URZ, UP0, !UPT ;  /* 0x00000019ff1f7290 */ /* 0x000fe200087fe4ff */
[----:B------:R1:W-:Y:S01]  /*1ed0*/  UTMALDG.3D [UR16], [UR32], desc[UR28] ;  /* 0x00001c10200075b4 */ /* 0x0003e20008011000 */
[----:B------:R-:W-:Y:S01]  /*1ee0*/  UIADD3 UR23, UPT, UPT, UR23, 0x1, URZ ;  /* 0x0000000117177890 */ /* 0x000fe2000fffe0ff */
[----:B------:R-:W-:Y:S01]  /*1ef0*/  UMOV UR12, UR36 ;  /* 0x00000024000c7c82 */ /* 0x000fe20008000000 */
[----:B------:R-:W-:Y:S01]  /*1f00*/  UMOV UR9, UR17 ;  /* 0x0000001100097c82 */ /* 0x000fe20008000000 */
[----:B------:R-:W-:Y:S01]  /*1f10*/  UMOV UR10, UR18 ;  /* 0x00000012000a7c82 */ /* 0x000fe20008000000 */
[----:B------:R-:W-:Y:S03]  /*1f20*/  UISETP.NE.AND UP0, UPT, UR23, UR26, UPT ;  /* 0x0000001a1700728c */ /* 0x000fe6000bf05270 */
[----:B------:R1:W-:Y:S01]  /*1f30*/  UTMALDG.3D [UR8], [UR30], desc[UR28] ;  /* 0x00001c081e0075b4 */ /* 0x0003e20008011000 */
[----:B------:R-:W-:Y:S05]  /*1f40*/  UMOV UR6, UR13 ;  /* 0x0000000d00067c82 */ /* 0x000fea0008000000 */
[----:B------:R-:W-:Y:S05]  /*1f50*/  BRA.U UP0, `(.L_x_32) ;  /* 0xfffffffd005c7547 */ /* 0x000fea000b83ffff */
.L_x_27:
[C---:B-1----:R-:W-:Y:S01]  /*1f60*/  LEA R2, R16.reuse, UR4, 0x3 ;  /* 0x0000000410027c11 */ /* 0x042fe2000f8e18ff */
[----:B------:R-:W-:Y:S01]  /*1f70*/  NOP ;  /* 0x0000000000007918 */ /* 0x000fe20000000000 */
[----:B--2---:R-:W-:Y:S02]  /*1f80*/  SHF.L.U32 R3, R13, 0x1f, RZ ;  /* 0x0000001f0d037819 */ /* 0x004fe400000006ff */
[----:B------:R-:W-:Y:S02]  /*1f90*/  LEA R4, R16, UR4, 0x4 ;  /* 0x0000000410047c11 */ /* 0x000fe4000f8e20ff */
[----:B------:R-:W1:Y:S02]  /*1fa0*/  SYNCS.PHASECHK.TRANS64.TRYWAIT P0, [R2+URZ+0x1d0], R3 ;  /* 0x0001d003020075a7 */ /* 0x000e6400080011ff */
[----:B-1----:R-:W-:Y:S05]  /*1fb0*/  @!P0 BRA `(.L_x_33) ;  /* 0x00000070001c8947 */ /* 0x002fea0003800000 */
.L_x_145:
[----:B------:R-:W2:Y:S01]  /*1fc0*/  LDS.128 R4, [R4+0x260] ;  /* 0x0002600004047984 */ /* 0x000ea20000000c00 */
[----:B---3--:R-:W-:Y:S01]  /*1fd0*/  ISETP.GE.AND P0, PT, R37, 0x1, PT ;  /* 0x000000012500780c */ /* 0x008fe20003f06270 */
[----:B-1----:R-:W-:Y:S01]  /*1fe0*/  VIADD R2, R2, 0x1e0 ;  /* 0x000001e002027836 */ /* 0x002fe20000000000 */
[----:B------:R-:W-:Y:S01]  /*1ff0*/  @!PT LDS RZ, [RZ] ;  /* 0x00000000fffff984 */ /* 0x000fe20000000800 */
[----:B------:R-:W-:Y:S01]  /*2000*/  @!PT LDS RZ, [RZ] ;  /* 0x00000000fffff984 */ /* 0x000fe20000000800 */
[----:B------:R-:W-:Y:S01]  /*2010*/  @!PT LDS RZ, [RZ] ;  /* 0x00000000fffff984 */ /* 0x000fe20000000800 */
[----:B------:R-:W-:Y:S01]  /*2020*/  @!PT LDS RZ, [RZ] ;  /* 0x00000000fffff984 */ /* 0x000fe20000000800 */
[----:B------:R1:W-:Y:S06]  /*2030*/  MEMBAR.ALL.CTA ;  /* 0x0000000000007992 */ /* 0x0003ec0000008000 */
[----:B-1----:R-:W1:Y:S01]  /*2040*/  FENCE.VIEW.ASYNC.S ;  /* 0x00000000000073c6 */ /* 0x002e620000000000 */
[----:B------:R-:W-:-:S04]  /*2050*/  PRMT R2, RZ, 0x654, R2 ;  /* 0x00000654ff027816 */ /* 0x000fc80000000002 */
[----:B-1----:R1:W-:Y:S01]  /*2060*/  SYNCS.ARRIVE.TRANS64.RED.A1T0 RZ, [R2+URZ], RZ ;  /* 0x000000ff02ff79a7 */ /* 0x0023e200081004ff */
[----:B--2---:R-:W-:-:S13]  /*2070*/  LOP3.LUT P2, RZ, R6, 0x1, RZ, 0xc0, !PT ;  /* 0x0000000106ff7812 */ /* 0x004fda000784c0ff */
[----:B------:R-:W-:Y:S01]  /*2080*/  @P2 SHF.R.U32.HI R3, RZ, 0x10, R5 ;  /* 0x00000010ff032819 */ /* 0x000fe20000011605 */
[----:B------:R-:W-:Y:S01]  /*2090*/  VOTEU.ANY UP0, P2 ;  /* 0x0000000000ff7886 */ /* 0x000fe20001000100 */
[----:B------:R-:W-:Y:S02]  /*20a0*/  @P2 MOV R10, R4 ;  /* 0x00000004000a2202 */ /* 0x000fe40000000f00 */
[----:B------:R-:W-:Y:S02]  /*20b0*/  @P2 R2UR.BROADCAST UR5, R3 ;  /* 0x00000000030522ca */ /* 0x000fe400008e0000 */
[----:B------:R-:W-:-:S11]  /*20c0*/  @P2 LOP3.LUT R9, R5, 0xffff, RZ, 0xc0, !PT ;  /* 0x0000ffff05092812 */ /* 0x000fd600078ec0ff */
[----:B------:R-:W-:Y:S01]  /*20d0*/  @UP0 UMOV UR36, UR5 ;  /* 0x0000000500240c82 */ /* 0x000fe20008000000 */
[----:B-1----:R-:W-:Y:S05]  /*20e0*/  @!P0 BRA `(.L_x_34) ;  /* 0x0000000000b88947 */ /* 0x002fea0003800000 */
[----:B------:R-:W4:Y:S01]  /*20f0*/  LDC.64 R4, c[0x0][0xb18] ;  /* 0x0002c600ff047b82 */ /* 0x000f220000000a00 */
[----:B------:R-:W-:-:S07]  /*2100*/  ISETP.NE.AND P3, PT, R37, 0x1, PT ;  /* 0x000000012500780c */ /* 0x000fce0003f65270 */
[----:B------:R-:W1:Y:S08]  /*2110*/  LDC.64 R6, c[0x0][0xb10] ;  /* 0x0002c400ff067b82 */ /* 0x000e700000000a00 */
[----:B------:R-:W2:Y:S08]  /*2120*/  LDC R14, c[0x0][0xb20] ;  /* 0x0002c800ff0e7b82 */ /* 0x000eb00000000800 */
[----:B------:R-:W3:Y:S01]  /*2130*/  LDC R15, c[0x0][0xb0c] ;  /* 0x0002c300ff0f7b82 */ /* 0x000ee20000000800 */
[----:B----4-:R-:W-:Y:S01]  /*2140*/  IMAD.HI.U32 R19, R0, R5, RZ ;  /* 0x0000000500137227 */ /* 0x010fe200078e00ff */
[----:B------:R-:W-:-:S03]  /*2150*/  ISETP.NE.AND P0, PT, R4, 0x1, PT ;  /* 0x000000010400780c */ /* 0x000fc60003f05270 */
[----:B------:R-:W-:-:S03]  /*2160*/  IMAD.HI.U32 R5, R9, R5, RZ ;  /* 0x0000000509057227 */ /* 0x000fc600078e00ff */
[----:B------:R-:W4:Y:S01]  /*2170*/  LDC.64 R2, c[0x0][0xb28] ;  /* 0x0002ca00ff027b82 */ /* 0x000f220000000a00 */
[----:B-1----:R-:W-:-:S04]  /*2180*/  IMAD.HI.U32 R20, R8, R6, RZ ;  /* 0x0000000608147227 */ /* 0x002fc800078e00ff */
[----:B------:R-:W-:Y:S01]  /*2190*/  IMAD.HI.U32 R21, R10, R6, RZ ;  /* 0x000000060a157227 */ /* 0x000fe200078e00ff */
[----:B------:R-:W-:Y:S02]  /*21a0*/  SHF.R.U32.HI R20, RZ, R7, R20 ;  /* 0x00000007ff147219 */ /* 0x000fe40000011614 */
[-C--:B--2---:R-:W-:Y:S02]  /*21b0*/  SHF.R.U32.HI R19, RZ, R14.reuse, R19 ;  /* 0x0000000eff137219 */ /* 0x084fe40000011613 */
[----:B------:R-:W-:Y:S02]  /*21c0*/  SHF.R.U32.HI R5, RZ, R14, R5 ;  /* 0x0000000eff057219 */ /* 0x000fe40000011605 */
[----:B------:R-:W-:Y:S02]  /*21d0*/  SEL R19, R0, R19, !P0 ;  /* 0x0000001300137207 */ /* 0x000fe40004000000 */
[----:B------:R-:W-:Y:S02]  /*21e0*/  SHF.R.U32.HI R21, RZ, R7, R21 ;  /* 0x00000007ff157219 */ /* 0x000fe40000011615 */
[----:B---3--:R-:W-:-:S02]  /*21f0*/  ISETP.NE.AND P1, PT, R15, 0x1, PT ;  /* 0x000000010f00780c */ /* 0x008fc40003f25270 */
[----:B------:R-:W-:Y:S02]  /*2200*/  SEL R5, R9, R5, !P0 ;  /* 0x0000000509057207 */ /* 0x000fe40004000000 */
[----:B------:R-:W-:Y:S02]  /*2210*/  SEL R20, R8, R20, !P1 ;  /* 0x0000001408147207 */ /* 0x000fe40004800000 */
[----:B------:R-:W-:Y:S01]  /*2220*/  SEL R21, R10, R21, !P1 ;  /* 0x000000150a157207 */ /* 0x000fe20004800000 */
[----:B----4-:R-:W-:-:S04]  /*2230*/  IMAD.HI.U32 R18, R19, R2, RZ ;  /* 0x0000000213127227 */ /* 0x010fc800078e00ff */
        /* <DEDUP_REMOVED lines=10> */
[----:B------:R-:W-:-:S04]  /*22e0*/  @!P0 IMAD.HI.U32 R7, R21, R2, RZ ;  /* 0x0000000215078227 */ /* 0x000fc800078e00ff */
[----:B------:R-:W-:Y:S01]  /*22f0*/  IMAD.MOV R2, RZ, RZ, -R6 ;  /* 0x000000ffff027224 */ /* 0x000fe200078e0a06 */
[----:B------:R-:W-:Y:S02]  /*2300*/  @!P0 SHF.R.U32.HI R3, RZ, R3, R7 ;  /* 0x00000003ff038219 */ /* 0x000fe40000011607 */
[----:B------:R-:W-:Y:S01]  /*2310*/  IADD3 R7, PT, PT, -R5, RZ, RZ ;  /* 0x000000ff05077210 */ /* 0x000fe20007ffe1ff */
[----:B------:R-:W-:Y:S01]  /*2320*/  IMAD R2, R37, R2, R5 ;  /* 0x0000000225027224 */ /* 0x000fe200078e0205 */
        /* <DEDUP_REMOVED lines=10> */
.L_x_34:
[----:B------:R-:W1:Y:S02]  /*23d0*/  LDCU UR5, c[0x0][0xb30] ;  /* 0x00016600ff0577ac */ /* 0x000e640008000800 */
[----:B-1----:R-:W-:-:S09]  /*23e0*/  UISETP.NE.AND UP0, UPT, UR5, 0x1, UPT ;  /* 0x000000010500788c */ /* 0x002fd2000bf05270 */
[----:B------:R-:W-:Y:S05]  /*23f0*/  BRA.U UP0, `(.L_x_35) ;  /* 0x0000000100407547 */ /* 0x000fea000b800000 */
[----:B------:R-:W1:Y:S08]  /*2400*/  LDC.64 R4, c[0x0][0xb10] ;  /* 0x0002c400ff047b82 */ /* 0x000e700000000a00 */
[----:B------:R-:W2:Y:S08]  /*2410*/  LDC.64 R2, c[0x0][0xb18] ;  /* 0x0002c600ff027b82 */ /* 0x000eb00000000a00 */
[----:B------:R-:W3:Y:S08]  /*2420*/  LDC R6, c[0x0][0xb20] ;  /* 0x0002c800ff067b82 */ /* 0x000ef00000000800 */
[----:B------:R-:W4:Y:S01]  /*2430*/  LDC R7, c[0x0][0xb0c] ;  /* 0x0002c300ff077b82 */ /* 0x000f220000000800 */
[----:B-1----:R-:W-:-:S05]  /*2440*/  IMAD.HI.U32 R4, R10, R4, RZ ;  /* 0x000000040a047227 */ /* 0x002fca00078e00ff */
[----:B------:R-:W-:Y:S01]  /*2450*/  SHF.R.U32.HI R4, RZ, R5, R4 ;  /* 0x00000005ff047219 */ /* 0x000fe20000011604 */
[----:B--2---:R-:W-:Y:S01]  /*2460*/  IMAD.HI.U32 R3, R9, R3, RZ ;  /* 0x0000000309037227 */ /* 0x004fe200078e00ff */
[----:B------:R-:W-:-:S04]  /*2470*/  ISETP.NE.AND P0, PT, R2, 0x1, PT ;  /* 0x000000010200780c */ /* 0x000fc80003f05270 */
[----:B---3--:R-:W-:-:S04]  /*2480*/  SHF.R.U32.HI R3, RZ, R6, R3 ;  /* 0x00000006ff037219 */ /* 0x008fc80000011603 */
[----:B------:R-:W-:Y:S02]  /*2490*/  SEL R3, R9, R3, !P0 ;  /* 0x0000000309037207 */ /* 0x000fe40004000000 */
[----:B----4-:R-:W-:-:S04]  /*24a0*/  ISETP.NE.AND P1, PT, R7, 0x1, PT ;  /* 0x000000010700780c */ /* 0x010fc80003f25270 */
[----:B------:R-:W-:-:S05]  /*24b0*/  SEL R4, R10, R4, !P1 ;  /* 0x000000040a047207 */ /* 0x000fca0004800000 */
[----:B------:R-:W-:Y:S02]  /*24c0*/  IMAD.IADD R5, R3, 0x1, -R4 ;  /* 0x0000000103057824 */ /* 0x000fe400078e0a04 */
[----:B------:R-:W-:Y:S02]  /*24d0*/  IMAD.IADD R3, R4, 0x1, -R3 ;  /* 0x0000000104037824 */ /* 0x000fe400078e0a03 */
[----:B------:R-:W-:Y:S02]  /*24e0*/  IMAD R10, R5, R7, R10 ;  /* 0x00000007050a7224 */ /* 0x000fe400078e020a */
[----:B------:R-:W-:-:S07]  /*24f0*/  IMAD R9, R3, R2, R9 ;  /* 0x0000000203097224 */ /* 0x000fce00078e0209 */
.L_x_35:
[----:B------:R-:W-:Y:S01]  /*2500*/  VIADD R16, R16, 0x1 ;  /* 0x0000000110107836 */ /* 0x000fe20000000000 */
[----:B------:R-:W-:Y:S01]  /*2510*/  PLOP3.LUT P1, PT, PT, PT, PT, 0x80, 0x8 ;  /* 0x000000000008781c */ /* 0x000fe20003f2f070 */
[----:B------:R-:W-:Y:S02]  /*2520*/  IMAD.IADD R15, R10, 0x1, R97 ;  /* 0x000000010a0f7824 */ /* 0x000fe400078e0261 */
[----:B------:R-:W-:Y:S01]  /*2530*/  IMAD.IADD R14, R9, 0x1, R96 ;  /* 0x00000001090e7824 */ /* 0x000fe200078e0260 */
[----:B------:R-:W-:-:S04]  /*2540*/  ISETP.NE.AND P0, PT, R16, 0x2, PT ;  /* 0x000000021000780c */ /* 0x000fc80003f05270 */
[----:B------:R-:W-:Y:S02]  /*2550*/  SEL R2, RZ, 0x1, P0 ;  /* 0x00000001ff027807 */ /* 0x000fe40000000000 */
[----:B------:R-:W-:Y:S02]  /*2560*/  SEL R16, R16, RZ, P0 ;  /* 0x000000ff10107207 */ /* 0x000fe40000000000 */
[----:B------:R-:W-:Y:S01]  /*2570*/  LOP3.LUT R13, R13, R2, RZ, 0x3c, !PT ;  /* 0x000000020d0d7212 */ /* 0x000fe200078e3cff */
[----:B------:R-:W-:Y:S06]  /*2580*/  @P2 BRA `(.L_x_36) ;  /* 0xfffffff000982947 */ /* 0x000fec000383ffff */
[----:B------:R-:W-:Y:S01]  /*2590*/  UIADD3 UR4, UPT, UPT, UR4, 0xc8, URZ ;  /* 0x000000c804047890 */ /* 0x000fe2000fffe0ff */
[----:B------:R-:W-:-:S03]  /*25a0*/  SHF.L.U32 R2, R17, 0x1f, RZ ;  /* 0x0000001f11027819 */ /* 0x000fc600000006ff */
[----:B------:R-:W-:-:S09]  /*25b0*/  ULEA UR5, UR13, UR4, 0x3 ;  /* 0x000000040d057291 */ /* 0x000fd2000f8e18ff */
[----:B------:R-:W1:Y:S02]  /*25c0*/  SYNCS.PHASECHK.TRANS64.TRYWAIT P0, [UR5], R2 ;  /* 0x00000002ff0075a7 */ /* 0x000e640008001105 */
[----:B-1----:R-:W-:Y:S05]  /*25d0*/  @!P0 BRA `(.L_x_37) ;  /* 0x0000006800a88947 */ /* 0x002fea0003800000 */
.L_x_147:
[----:B------:R-:W-:-:S04]  /*25e0*/  UIADD3 UR6, UPT, UPT, UR13, 0x1, URZ ;  /* 0x000000010d067890 */ /* 0x000fc8000fffe0ff */
[----:B------:R-:W-:-:S04]  /*25f0*/  UISETP.NE.AND UP0, UPT, UR6, 0x19, UPT ;  /* 0x000000190600788c */ /* 0x000fc8000bf05270 */
[----:B------:R-:W-:Y:S02]  /*2600*/  USEL UR7, URZ, 0x1, UP0 ;  /* 0x00000001ff077887 */ /* 0x000fe40008000000 */
[----:B------:R-:W-:-:S04]  /*2610*/  USEL UR6, UR6, URZ, UP0 ;  /* 0x000000ff06067287 */ /* 0x000fc80008000000 */
[----:B------:R-:W-:Y:S01]  /*2620*/  ULEA UR5, UR6, UR4, 0x3 ;  /* 0x0000000406057291 */ /* 0x000fe2000f8e18ff */
[----:B-1----:R-:W-:-:S04]  /*2630*/  LOP3.LUT R2, R17, UR7, RZ, 0x3c, !PT ;  /* 0x0000000711027c12 */ /* 0x002fc8000f8e3cff */
[----:B------:R-:W-:-:S04]  /*2640*/  SHF.L.U32 R3, R2, 0x1f, RZ ;  /* 0x0000001f02037819 */ /* 0x000fc800000006ff */
[----:B------:R-:W1:Y:S02]  /*2650*/  SYNCS.PHASECHK.TRANS64.TRYWAIT P0, [UR5], R3 ;  /* 0x00000003ff0075a7 */ /* 0x000e640008001105 */
[----:B-1----:R-:W-:Y:S05]  /*2660*/  @!P0 BRA `(.L_x_38) ;  /* 0x00000068009c8947 */ /* 0x002fea0003800000 */
.L_x_149:
[----:B------:R-:W-:-:S04]  /*2670*/  UIADD3 UR6, UPT, UPT, UR6, 0x1, URZ ;  /* 0x0000000106067890 */ /* 0x000fc8000fffe0ff */
[----:B------:R-:W-:-:S04]  /*2680*/  UISETP.NE.AND UP0, UPT, UR6, 0x19, UPT ;  /* 0x000000190600788c */ /* 0x000fc8000bf05270 */
[----:B------:R-:W-:Y:S02]  /*2690*/  USEL UR7, URZ, 0x1, UP0 ;  /* 0x00000001ff077887 */ /* 0x000fe40008000000 */
[----:B------:R-:W-:-:S04]  /*26a0*/  USEL UR6, UR6, URZ, UP0 ;  /* 0x000000ff06067287 */ /* 0x000fc80008000000 */
[----:B------:R-:W-:Y:S01]  /*26b0*/  ULEA UR5, UR6, UR4, 0x3 ;  /* 0x0000000406057291 */ /* 0x000fe2000f8e18ff */
[----:B------:R-:W-:-:S04]  /*26c0*/  LOP3.LUT R2, R2, UR7, RZ, 0x3c, !PT ;  /* 0x0000000702027c12 */ /* 0x000fc8000f8e3cff */
[----:B-1----:R-:W-:-:S04]  /*26d0*/  SHF.L.U32 R3, R2, 0x1f, RZ ;  /* 0x0000001f02037819 */ /* 0x002fc800000006ff */
[----:B------:R-:W1:Y:S02]  /*26e0*/  SYNCS.PHASECHK.TRANS64.TRYWAIT P0, [UR5], R3 ;  /* 0x00000003ff0075a7 */ /* 0x000e640008001105 */
[----:B-1----:R-:W-:Y:S05]  /*26f0*/  @!P0 BRA `(.L_x_39) ;  /* 0x0000006800908947 */ /* 0x002fea0003800000 */
.L_x_151:
        /* <DEDUP_REMOVED lines=9> */
.L_x_153:
        /* <DEDUP_REMOVED lines=9> */
.L_x_155:
        /* <DEDUP_REMOVED lines=9> */
.L_x_157:
        /* <DEDUP_REMOVED lines=9> */
.L_x_159:
        /* <DEDUP_REMOVED lines=9> */
.L_x_161:
        /* <DEDUP_REMOVED lines=9> */
.L_x_163:
        /* <DEDUP_REMOVED lines=9> */
.L_x_165:
        /* <DEDUP_REMOVED lines=9> */
.L_x_167:
        /* <DEDUP_REMOVED lines=9> */
.L_x_169:
        /* <DEDUP_REMOVED lines=9> */
.L_x_171:
        /* <DEDUP_REMOVED lines=9> */
.L_x_173:
        /* <DEDUP_REMOVED lines=9> */
.L_x_175:
        /* <DEDUP_REMOVED lines=9> */
.L_x_177:
        /* <DEDUP_REMOVED lines=9> */
.L_x_179:
        /* <DEDUP_REMOVED lines=9> */
.L_x_181:
        /* <DEDUP_REMOVED lines=9> */
.L_x_183:
        /* <DEDUP_REMOVED lines=9> */
.L_x_185:
        /* <DEDUP_REMOVED lines=9> */
.L_x_187:
        /* <DEDUP_REMOVED lines=9> */
.L_x_189:
        /* <DEDUP_REMOVED lines=9> */
.L_x_191:
        /* <DEDUP_REMOVED lines=9> */
.L_x_193:
[----:B------:R-:W-:-:S04]  /*32d0*/  UIADD3 UR6, UPT, UPT, UR6, 0x1, URZ ;  /* 0x0000000106067890 */ /* 0x000fc8000fffe0ff */
[----:B------:R-:W-:-:S04]  /*32e0*/  UISETP.NE.AND UP0, UPT, UR6, 0x19, UPT ;  /* 0x000000190600788c */ /* 0x000fc8000bf05270 */
[----:B------:R-:W-:Y:S02]  /*32f0*/  USEL UR5, URZ, 0x1, UP0 ;  /* 0x00000001ff057887 */ /* 0x000fe40008000000 */
[----:B------:R-:W-:-:S04]  /*3300*/  USEL UR6, UR6, URZ, UP0 ;  /* 0x000000ff06067287 */ /* 0x000fc80008000000 */
[----:B------:R-:W-:Y:S01]  /*3310*/  ULEA UR6, UR6, UR4, 0x3 ;  /* 0x0000000406067291 */ /* 0x000fe2000f8e18ff */
[----:B------:R-:W-:-:S04]  /*3320*/  LOP3.LUT R2, R2, UR5, RZ, 0x3c, !PT ;  /* 0x0000000502027c12 */ /* 0x000fc8000f8e3cff */
[----:B------:R-:W-:Y:S01]  /*3330*/  SHF.L.U32 R2, R2, 0x1f, RZ ;  /* 0x0000001f02027819 */ /* 0x000fe200000006ff */
[----:B-1--4-:R-:W-:-:S07]  /*3340*/  IMAD.U32 R0, RZ, RZ, UR6 ;  /* 0x00000006ff007e24 */ /* 0x012fce000f8e00ff */
.L_x_61:
[----:B-1----:R1:W2:Y:S02]  /*3350*/  SYNCS.PHASECHK.TRANS64.TRYWAIT P0, [R0+URZ], R2 ;  /* 0x00000002000075a7 */ /* 0x0022a400080011ff */
[----:B--2---:R-:W-:Y:S05]  /*3360*/  @!P0 NANOSLEEP.SYNCS 0x989680 ;  /* 0x009896800000895d */ /* 0x004fea0003900000 */
[----:B------:R-:W2:Y:S02]  /*3370*/  @!P0 SYNCS.PHASECHK.TRANS64 P0, [R0+URZ], R2 ;  /* 0x00000002000085a7 */ /* 0x000ea400080010ff */
[----:B--2---:R-:W-:Y:S05]  /*3380*/  @P0 EXIT ;  /* 0x000000000000094d */ /* 0x004fea0003800000 */
[----:B------:R-:W-:Y:S05]  /*3390*/  BRA `(.L_x_61) ;  /* 0xfffffffc00ec7947 */ /* 0x000fea000383ffff */
.L_x_18:
[----:B------:R-:W-:-:S04]  /*33a0*/  UISETP.NE.AND UP1, UPT, UR37, URZ, UPT ;  /* 0x000000ff2500728c */ /* 0x000fc8000bf25270 */
[----:B------:R-:W-:-:S09]  /*33b0*/  UISETP.NE.OR UP1, UPT, UR8, 0x1, UP1 ;  /* 0x000000010800788c */ /* 0x000fd20008f25670 */
[----:B------:R-:W-:Y:S05]  /*33c0*/  BRA.U UP1, `(.L_x_62) ;  /* 0x0000000501487547 */ /* 0x000fea000b800000 */
[----:B------:R-:W-:Y:S01]  /*33d0*/  ISETP.NE.AND P2, PT, R2, RZ, PT ;  /* 0x000000ff0200720c */ /* 0x000fe20003f45270 */
[----:B------:R-:W-:Y:S01]  /*33e0*/  IMAD.MOV.U32 R12, RZ, RZ, 0x1 ;  /* 0x00000001ff0c7424 */ /* 0x000fe200078e00ff */
[----:B------:R-:W-:Y:S02]  /*33f0*/  CS2R R10, SRZ ;  /* 0x00000000000a7805 */ /* 0x000fe4000001ff00 */
[----:B------:R-:W-:Y:S01]  /*3400*/  CS2R R8, SRZ ;  /* 0x0000000000087805 */ /* 0x000fe2000001ff00 */
[----:B------:R-:W-:Y:S01]  /*3410*/  UMOV UR4, 0x400 ;  /* 0x0000040000047882 */ /* 0x000fe20000000000 */
[----:B------:R-:W-:Y:S01]  /*3420*/  UMOV UR6, URZ ;  /* 0x000000ff00067c82 */ /* 0x000fe20008000000 */
[----:B------:R-:W-:-:S12]  /*3430*/  ULEA UR37, UR37, UR4, 0x18 ;  /* 0x0000000425257291 */ /* 0x000fd8000f8ec0ff */
.L_x_66:
[----:B------:R-:W-:Y:S02]  /*3440*/  LEA R0, R8, UR37, 0x3 ;  /* 0x0000002508007c11 */ /* 0x000fe4000f8e18ff */
[----:B------:R-:W-:-:S03]  /*3450*/  SHF.L.U32 R4, R9, 0x1f, RZ ;  /* 0x0000001f09047819 */ /* 0x000fc600000006ff */
[----:B------:R-:W-:Y:S01]  /*3460*/  VIADD R5, R0, 0x240 ;  /* 0x0000024000057836 */ /* 0x000fe20000000000 */
[----:B------:R-:W1:Y:S02]  /*3470*/  SYNCS.PHASECHK.TRANS64.TRYWAIT P0, [R0+URZ+0x230], R4 ;  /* 0x00023004000075a7 */ /* 0x000e6400080011ff */
[----:B-1----:R-:W-:Y:S05]  /*3480*/  @!P0 BRA `(.L_x_63) ;  /* 0x00000064003c8947 */ /* 0x002fea0003800000 */
.L_x_194:
[----:B------:R-:W-:Y:S01]  /*3490*/  ULEA UR5, UR6, UR37, 0x3 ;  /* 0x0000002506057291 */ /* 0x000fe2000f8e18ff */
[----:B-1----:R-:W-:Y:S01]  /*34a0*/  PRMT R0, RZ, 0x654, R5 ;  /* 0x00000654ff007816 */ /* 0x002fe20000000005 */
[----:B------:R-:W-:Y:S01]  /*34b0*/  @!P2 IMAD.MOV.U32 R4, RZ, RZ, 0x10 ;  /* 0x00000010ff04a424 */ /* 0x000fe200078e00ff */
[----:B------:R-:W-:Y:S01]  /*34c0*/  SHF.L.U32 R5, R12, 0x1f, RZ ;  /* 0x0000001f0c057819 */ /* 0x000fe200000006ff */
[----:B------:R-:W-:Y:S01]  /*34d0*/  UIADD3 UR4, UPT, UPT, UR5, 0x1d0, URZ ;  /* 0x000001d005047890 */ /* 0x000fe2000fffe0ff */
[----:B------:R1:W-:Y:S05]  /*34e0*/  SYNCS.ARRIVE.TRANS64.RED.A1T0 RZ, [R0+URZ], RZ ;  /* 0x000000ff00ff79a7 */ /* 0x0003ea00081004ff */
[----:B------:R-:W-:Y:S01]  /*34f0*/  IMAD.U32 R6, RZ, RZ, UR4 ;  /* 0x00000004ff067e24 */ /* 0x000fe2000f8e00ff */
[----:B------:R-:W2:Y:S04]  /*3500*/  SYNCS.PHASECHK.TRANS64.TRYWAIT P0, [UR5+0x1e0], R5 ;  /* 0x0001e005ff0075a7 */ /* 0x000ea80008001105 */
[----:B------:R-:W-:Y:S01]  /*3510*/  PRMT R6, R2, 0x654, R6 ;  /* 0x0000065402067816 */ /* 0x000fe20000000006 */
[----:B-12---:R-:W-:Y:S06]  /*3520*/  @!P0 BRA `(.L_x_64) ;  /* 0x0000006400288947 */ /* 0x006fec0003800000 */
.L_x_196:
[----:B------:R-:W-:Y:S01]  /*3530*/  ULEA UR4, UR6, UR37, 0x4 ;  /* 0x0000002506047291 */ /* 0x000fe2000f8e20ff */
[----:B------:R-:W-:Y:S01]  /*3540*/  SEL R3, R6, R3, !P2 ;  /* 0x0000000306037207 */ /* 0x000fe20005000000 */
[----:B------:R-:W-:Y:S01]  /*3550*/  UIADD3 UR5, UPT, UPT, UR5, 0x1d0, URZ ;  /* 0x000001d005057890 */ /* 0x000fe2000fffe0ff */
[----:B-1----:R-:W-:Y:S01]  /*3560*/  LEA R0, R11, UR37, 0x3 ;  /* 0x000000250b007c11 */ /* 0x002fe2000f8e18ff */
[----:B------:R-:W-:Y:S01]  /*3570*/  UIADD3 UR4, UPT, UPT, UR4, 0x260, URZ ;  /* 0x0000026004047890 */ /* 0x000fe2000fffe0ff */
[----:B------:R1:W-:Y:S01]  /*3580*/  @!P2 SYNCS.ARRIVE.TRANS64.RED RZ, [R3+URZ], R4 ;  /* 0x0000000403ffa9a7 */ /* 0x0003e200080004ff */
[----:B------:R-:W-:Y:S01]  /*3590*/  UIADD3 UR6, UPT, UPT, UR6, 0x1, URZ ;  /* 0x0000000106067890 */ /* 0x000fe2000fffe0ff */
[----:B------:R-:W-:-:S03]  /*35a0*/  VIADD R8, R8, 0x1 ;  /* 0x0000000108087836 */ /* 0x000fc60000000000 */
[----:B------:R-:W-:Y:S02]  /*35b0*/  UISETP.NE.AND UP0, UPT, UR6, 0x2, UPT ;  /* 0x000000020600788c */ /* 0x000fe4000bf05270 */
[----:B------:R-:W-:Y:S01]  /*35c0*/  ISETP.NE.AND P0, PT, R8, 0x2, PT ;  /* 0x000000020800780c */ /* 0x000fe20003f05270 */
[----:B------:R-:W-:Y:S06]  /*35d0*/  UGETNEXTWORKID.BROADCAST [UR4], [UR5] ;  /* 0x00000000040073ca */ /* 0x000fec0008000100 */
[----:B------:R-:W-:Y:S02]  /*35e0*/  USEL UR4, URZ, 0x1, UP0 ;  /* 0x00000001ff047887 */ /* 0x000fe40008000000 */
[----:B------:R-:W-:-:S04]  /*35f0*/  USEL UR6, UR6, URZ, UP0 ;  /* 0x000000ff06067287 */ /* 0x000fc80008000000 */
[----:B------:R-:W-:Y:S02]  /*3600*/  LOP3.LUT R12, R12, UR4, RZ, 0x3c, !PT ;  /* 0x000000040c0c7c12 */ /* 0x000fe4000f8e3cff */
[----:B-1----:R-:W-:-:S04]  /*3610*/  SHF.L.U32 R4, R10, 0x1f, RZ ;  /* 0x0000001f0a047819 */ /* 0x002fc800000006ff */
[----:B------:R-:W1:Y:S02]  /*3620*/  SYNCS.PHASECHK.TRANS64.TRYWAIT P1, [R0+URZ+0x1d0], R4 ;  /* 0x0001d004000075a7 */ /* 0x000e6400080211ff */
[----:B-1----:R-:W-:Y:S05]  /*3630*/  @!P1 BRA `(.L_x_65) ;  /* 0x0000006000fc9947 */ /* 0x002fea0003800000 */
.L_x_197:
[C---:B-1----:R-:W-:Y:S01]  /*3640*/  LEA R4, R11.reuse, UR37, 0x4 ;  /* 0x000000250b047c11 */ /* 0x042fe2000f8e20ff */
[----:B------:R-:W-:Y:S01]  /*3650*/  VIADD R0, R0, 0x1e0 ;  /* 0x000001e000007836 */ /* 0x000fe20000000000 */
[----:B------:R-:W-:Y:S01]  /*3660*/  SEL R8, R8, RZ, P0 ;  /* 0x000000ff08087207 */ /* 0x000fe20000000000 */
[----:B------:R-:W-:-:S03]  /*3670*/  VIADD R11, R11, 0x1 ;  /* 0x000000010b0b7836 */ /* 0x000fc60000000000 */
[----:B------:R-:W1:Y:S01]  /*3680*/  LDS.128 R4, [R4+0x260] ;  /* 0x0002600004047984 */ /* 0x000e620000000c00 */
[----:B------:R-:W-:Y:S02]  /*3690*/  PRMT R0, RZ, 0x654, R0 ;  /* 0x00000654ff007816 */ /* 0x000fe40000000000 */
[C---:B------:R-:W-:Y:S01]  /*36a0*/  ISETP.NE.AND P1, PT, R11.reuse, 0x2, PT ;  /* 0x000000020b00780c */ /* 0x040fe20003f25270 */
[----:B------:R-:W-:Y:S01]  /*36b0*/  @!PT LDS RZ, [RZ] ;  /* 0x00000000fffff984 */ /* 0x000fe20000000800 */
[----:B------:R-:W-:Y:S01]  /*36c0*/  @!PT LDS RZ, [RZ] ;  /* 0x00000000fffff984 */ /* 0x000fe20000000800 */
[----:B------:R-:W-:Y:S01]  /*36d0*/  @!PT LDS RZ, [RZ] ;  /* 0x00000000fffff984 */ /* 0x000fe20000000800 */
[----:B------:R-:W-:Y:S01]  /*36e0*/  @!PT LDS RZ, [RZ] ;  /* 0x00000000fffff984 */ /* 0x000fe20000000800 */
[----:B------:R2:W-:Y:S06]  /*36f0*/  MEMBAR.ALL.CTA ;  /* 0x0000000000007992 */ /* 0x0005ec0000008000 */
[----:B--2---:R-:W2:Y:S01]  /*3700*/  FENCE.VIEW.ASYNC.S ;  /* 0x00000000000073c6 */ /* 0x004ea20000000000 */
[----:B------:R-:W-:Y:S01]  /*3710*/  SEL R11, R11, RZ, P1 ;  /* 0x000000ff0b0b7207 */ /* 0x000fe20000800000 */
[----:B--2---:R2:W-:Y:S01]  /*3720*/  SYNCS.ARRIVE.TRANS64.RED.A1T0 RZ, [R0+URZ], RZ ;  /* 0x000000ff00ff79a7 */ /* 0x0045e200081004ff */
[----:B-1----:R-:W-:-:S02]  /*3730*/  LOP3.LUT P3, RZ, R6, 0x1, RZ, 0xc0, !PT ;  /* 0x0000000106ff7812 */ /* 0x002fc4000786c0ff */
[----:B------:R-:W-:-:S04]  /*3740*/  SEL R4, RZ, 0x1, P1 ;  /* 0x00000001ff047807 */ /* 0x000fc80000800000 */
[----:B------:R-:W-:Y:S02]  /*3750*/  LOP3.LUT R10, R10, R4, RZ, 0x3c, !PT ;  /* 0x000000040a0a7212 */ /* 0x000fe400078e3cff */
[----:B--2---:R-:W-:-:S04]  /*3760*/  SEL R0, RZ, 0x1, P0 ;  /* 0x00000001ff007807 */ /* 0x004fc80000000000 */
[----:B------:R-:W-:Y:S01]  /*3770*/  LOP3.LUT R9, R9, R0, RZ, 0x3c, !PT ;  /* 0x0000000009097212 */ /* 0x000fe200078e3cff */
[----:B------:R-:W-:Y:S06]  /*3780*/  @P3 BRA `(.L_x_66) ;  /* 0xfffffffc002c3947 */ /* 0x000fec000383ffff */
[----:B------:R-:W-:Y:S01]  /*3790*/  ULEA UR5, UR6, UR37, 0x3 ;  /* 0x0000002506057291 */ /* 0x000fe2000f8e18ff */
[----:B------:R-:W-:-:S08]  /*37a0*/  SHF.L.U32 R2, R12, 0x1f, RZ ;  /* 0x0000001f0c027819 */ /* 0x000fd000000006ff */
[----:B------:R-:W1:Y:S02]  /*37b0*/  SYNCS.PHASECHK.TRANS64 P0, [UR5+0x1e0], R2 ;  /* 0x0001e002ff0075a7 */ /* 0x000e640008001005 */
[----:B-1----:R-:W-:Y:S05]  /*37c0*/  @P0 BRA `(.L_x_67) ;  /* 0x0000000000080947 */ /* 0x002fea0003800000 */
[----:B------:R-:W1:Y:S02]  /*37d0*/  SYNCS.PHASECHK.TRANS64.TRYWAIT P0, [UR5+0x1e0], R2 ;  /* 0x0001e002ff0075a7 */ /* 0x000e640008001105 */
[----:B-1----:R-:W-:Y:S05]  /*37e0*/  @!P0 BRA `(.L_x_68) ;  /* 0x0000006000a48947 */ /* 0x002fea0003800000 */
.L_x_67:
[----:B------:R-:W-:-:S04]  /*37f0*/  UIADD3 UR4, UPT, UPT, UR6, 0x1, URZ ;  /* 0x0000000106047890 */ /* 0x000fc8000fffe0ff */
[----:B------:R-:W-:-:S04]  /*3800*/  UISETP.NE.AND UP0, UPT, UR4, 0x2, UPT ;  /* 0x000000020400788c */ /* 0x000fc8000bf05270 */
[----:B------:R-:W-:Y:S02]  /*3810*/  USEL UR7, URZ, 0x1, UP0 ;  /* 0x00000001ff077887 */ /* 0x000fe40008000000 */
[----:B------:R-:W-:-:S04]  /*3820*/  USEL UR4, UR4, URZ, UP0 ;  /* 0x000000ff04047287 */ /* 0x000fc80008000000 */
[----:B------:R-:W-:Y:S01]  /*3830*/  ULEA UR4, UR4, UR37, 0x3 ;  /* 0x0000002504047291 */ /* 0x000fe2000f8e18ff */
[----:B-1----:R-:W-:-:S04]  /*3840*/  LOP3.LUT R2, R12, UR7, RZ, 0x3c, !PT ;  /* 0x000000070c027c12 */ /* 0x002fc8000f8e3cff */
[----:B------:R-:W-:-:S04]  /*3850*/  SHF.L.U32 R0, R2, 0x1f, RZ ;  /* 0x0000001f02007819 */ /* 0x000fc800000006ff */
[----:B------:R-:W1:Y:S02]  /*3860*/  SYNCS.PHASECHK.TRANS64 P0, [UR4+0x1e0], R0 ;  /* 0x0001e000ff0075a7 */ /* 0x000e640008001004 */
[----:B-1----:R-:W-:Y:S05]  /*3870*/  @P0 EXIT ;  /* 0x000000000000094d */ /* 0x002fea0003800000 */
[----:B------:R-:W-:Y:S02]  /*3880*/  SHF.L.U32 R2, R2, 0x1f, RZ ;  /* 0x0000001f02027819 */ /* 0x000fe400000006ff */
[----:B------:R-:W-:-:S07]  /*3890*/  MOV R0, UR4 ;  /* 0x0000000400007c02 */ /* 0x000fce0008000f00 */
.L_x_69:
[----:B-1----:R1:W2:Y:S02]  /*38a0*/  SYNCS.PHASECHK.TRANS64.TRYWAIT P0, [R0+URZ+0x1e0], R2 ;  /* 0x0001e002000075a7 */ /* 0x0022a400080011ff */
[----:B--2---:R-:W-:Y:S05]  /*38b0*/  @!P0 NANOSLEEP.SYNCS 0x989680 ;  /* 0x009896800000895d */ /* 0x004fea0003900000 */
[----:B------:R-:W2:Y:S02]  /*38c0*/  @!P0 SYNCS.PHASECHK.TRANS64 P0, [R0+URZ+0x1e0], R2 ;  /* 0x0001e002000085a7 */ /* 0x000ea400080010ff */
[----:B--2---:R-:W-:Y:S05]  /*38d0*/  @P0 EXIT ;  /* 0x000000000000094d */ /* 0x004fea0003800000 */
[----:B------:R-:W-:Y:S05]  /*38e0*/  BRA `(.L_x_69) ;  /* 0xfffffffc00ec7947 */ /* 0x000fea000383ffff */
.L_x_62:
[----:B------:R-:W-:-:S09]  /*38f0*/  UISETP.NE.AND UP1, UPT, UR8, URZ, UPT ;  /* 0x000000ff0800728c */ /* 0x000fd2000bf25270 */
[----:B------:R-:W-:Y:S05]  /*3900*/  BRA.U UP1, `(.L_x_70) ;  /* 0x0000000d01747547 */ /* 0x000fea000b800000 */
[----:B------:R-:W-:Y:S01]  /*3910*/  UMOV UR4, 0x40 ;  /* 0x0000004000047882 */ /* 0x000fe20000000000 */
[----:B------:R-:W-:Y:S01]  /*3920*/  NOP ;  /* 0x0000000000007918 */ /* 0x000fe20000000000 */
[----:B------:R-:W-:Y:S01]  /*3930*/  ULEA UR4, UR37, UR4, 0x18 ;  /* 0x0000000425047291 */ /* 0x000fe2000f8ec0ff */
[----:B------:R-:W-:Y:S02]  /*3940*/  UMOV UR5, 0x400 ;  /* 0x0000040000057882 */ /* 0x000fe40000000000 */
[----:B------:R-:W-:-:S06]  /*3950*/  ULEA UR37, UR37, UR5, 0x18 ;  /* 0x0000000525257291 */ /* 0x000fcc000f8ec0ff */
[----:B------:R-:W1:Y:S02]  /*3960*/  LDS.U8 R0, [UR4+0x1c] ;  /* 0x00001c04ff007984 */ /* 0x000e640008000000 */
[----:B-1----:R-:W-:-:S13]  /*3970*/  ISETP.NE.AND P0, PT, R0, RZ, PT ;  /* 0x000000ff0000720c */ /* 0x002fda0003f05270 */
[----:B------:R-:W-:Y:S05]  /*3980*/  @P0 BRA `(.L_x_71) ;  /* 0x0000000000580947 */ /* 0x000fea0003800000 */
[----:B------:R-:W-:-:S13]  /*3990*/  ELECT P0, URZ, PT ;  /* 0x0000000000ff782f */ /* 0x000fda0003800000 */
[----:B------:R-:W-:Y:S05]  /*39a0*/  @!P0 BRA `(.L_x_72) ;  /* 0x0000000000608947 */ /* 0x000fea0003800000 */
[----:B------:R-:W-:Y:S01]  /*39b0*/  UMOV UR5, 0x10 ;  /* 0x0000001000057882 */ /* 0x000fe20000000000 */
[----:B------:R-:W-:Y:S01]  /*39c0*/  HFMA2 R0, -RZ, RZ, 0, 5.9604644775390625e-08 ;  /* 0x00000001ff007431 */ /* 0x000fe200000001ff */
[----:B------:R-:W-:-:S03]  /*39d0*/  MOV R2, 0xffff ;  /* 0x0000ffff00027802 */ /* 0x000fc60000000f00 */
[----:B------:R-:W-:Y:S04]  /*39e0*/  DEPBAR.LE SB1, 0x36 ;  /* 0x00009d800000791a */ /* 0x000fe80000000000 */
[----:B------:R-:W1:Y:S02]  /*39f0*/  UTCATOMSWS.FIND_AND_SET.ALIGN UP0, UR5, UR5 ;  /* 0x00000005000575e3 */ /* 0x000e640008000800 */
[----:B-1----:R-:W-:Y:S01]  /*3a00*/  MOV R3, UR5 ;  /* 0x0000000500037c02 */ /* 0x002fe20008000f00 */
[----:B------:R-:W-:Y:S06]  /*3a10*/  BRA.U UP0, `(.L_x_73) ;  /* 0x0000000100187547 */ /* 0x000fec000b800000 */
.L_x_74:
[----:B------:R-:W-:Y:S05]  /*3a20*/  NANOSLEEP 0x64 ;  /* 0x000000640000795d */ /* 0x000fea0003800000 */
[----:B------:R-:W-:-:S05]  /*3a30*/  UMOV UR5, 0x10 ;  /* 0x0000001000057882 */ /* 0x000fca0000000000 */
[----:B------:R-:W-:Y:S04]  /*3a40*/  DEPBAR.LE SB1, 0x36 ;  /* 0x00009d800000791a */ /* 0x000fe80000000000 */
[----:B------:R-:W1:Y:S02]  /*3a50*/  UTCATOMSWS.FIND_AND_SET.ALIGN UP0, UR5, UR5 ;  /* 0x00000005000575e3 */ /* 0x000e640008000800 */
[----:B-1----:R-:W-:Y:S01]  /*3a60*/  MOV R3, UR5 ;  /* 0x0000000500037c02 */ /* 0x002fe20008000f00 */
[----:B------:R-:W-:Y:S05]  /*3a70*/  BRA.U !UP0, `(.L_x_74) ;  /* 0xfffffffd08e87547 */ /* 0x000fea000b83ffff */
.L_x_73:
[-C--:B------:R-:W-:Y:S02]  /*3a80*/  SHF.L.U32 R2, R2, R3.reuse, RZ ;  /* 0x0000000302027219 */ /* 0x080fe400000006ff */
[----:B------:R-:W-:Y:S01]  /*3a90*/  SHF.L.U32 R0, R0, R3, RZ ;  /* 0x0000000300007219 */ /* 0x000fe200000006ff */
[----:B------:R-:W-:Y:S02]  /*3aa0*/  IMAD.SHL.U32 R3, R3, 0x20, RZ ;  /* 0x0000002003037824 */ /* 0x000fe400078e00ff */
[----:B------:R1:W-:Y:S04]  /*3ab0*/  ATOMS.OR RZ, [UR4+0x14], R2 ;  /* 0x00001402ffff798c */ /* 0x0003e8000b000004 */
[----:B------:R1:W-:Y:S04]  /*3ac0*/  ATOMS.OR RZ, [UR4+0x18], R0 ;  /* 0x00001800ffff798c */ /* 0x0003e8000b000004 */
[----:B------:R1:W-:Y:S01]  /*3ad0*/  STS [UR37+0x280], R3 ;  /* 0x00028003ff007988 */ /* 0x0003e20008000825 */
[----:B------:R-:W-:Y:S05]  /*3ae0*/  BRA `(.L_x_72) ;  /* 0x0000000000107947 */ /* 0x000fea0003800000 */
.L_x_71:
[----:B------:R-:W-:Y:S02]  /*3af0*/  MOV R0, 0xffffffff ;  /* 0xffffffff00007802 */ /* 0x000fe40000000f00 */
[----:B------:R-:W-:-:S03]  /*3b00*/  MOV R2, 0x3b30 ;  /* 0x00003b3000027802 */ /* 0x000fc60000000f00 */
[----:B------:R1:W-:Y:S04]  /*3b10*/  STS [UR37+0x280], R0 ;  /* 0x00028000ff007988 */ /* 0x0003e80008000825 */
[----:B-1-3-5:R-:W-:Y:S05]  /*3b20*/  CALL.REL.NOINC `($__internal_1_$__cuda_sm10x_tcgen05_guardrail_trap_phase_invalid_during_alloc) ;  /* 0x0000006400a47944 */ /* 0x02afea0003c00000 */
.L_x_72:
[----:B------:R-:W-:Y:S05]  /*3b30*/  WARPSYNC.ALL ;  /* 0x0000000000007948 */ /* 0x000fea0003800000 */
[----:B------:R-:W2:Y:S01]  /*3b40*/  S2UR UR9, SR_CgaCtaId ;  /* 0x00000000000979c3 */ /* 0x000ea20000008800 */
[----:B------:R-:W-:Y:S01]  /*3b50*/  UMOV UR4, 0x400 ;  /* 0x0000040000047882 */ /* 0x000fe20000000000 */
[----:B------:R-:W-:-:S06]  /*3b60*/  NOP ;  /* 0x0000000000007918 */ /* 0x000fcc0000000000 */
[----:B------:R-:W-:Y:S06]  /*3b70*/  BAR.ARV 0x6, 0xa0 ;  /* 0x0182800000007b1d */ /* 0x000fec0000002000 */
[----:B------:R-:W4:Y:S01]  /*3b80*/  LDCU UR5, c[0x0][0x38c] ;  /* 0x00007180ff0577ac */ /* 0x000f220008000800 */
[----:B------:R-:W-:Y:S01]  /*3b90*/  IMAD.MOV.U32 R11, RZ, RZ, 0x1 ;  /* 0x00000001ff0b7424 */ /* 0x000fe200078e00ff */
[----:B------:R-:W-:Y:S01]  /*3ba0*/  CS2R R8, SRZ ;  /* 0x0000000000087805 */ /* 0x000fe2000001ff00 */
[----:B------:R-:W-:Y:S01]  /*3bb0*/  IMAD.MOV.U32 R10, RZ, RZ, RZ ;  /* 0x000000ffff0a7224 */ /* 0x000fe200078e00ff */
[----:B------:R-:W-:Y:S01]  /*3bc0*/  UMOV UR11, URZ ;  /* 0x000000ff000b7c82 */ /* 0x000fe20008000000 */
[----:B------:R-:W-:Y:S01]  /*3bd0*/  UMOV UR18, URZ ;  /* 0x000000ff00127c82 */ /* 0x000fe20008000000 */
[----:B------:R-:W-:Y:S01]  /*3be0*/  UMOV UR20, 0x0 ;  /* 0x0000000000147882 */ /* 0x000fe20000000000 */
[----:B------:R-:W-:Y:S01]  /*3bf0*/  UMOV UR21, 0x4300010 ;  /* 0x0430001000157882 */ /* 0x000fe20000000000 */
[----:B--2---:R-:W-:Y:S01]  /*3c00*/  ULEA UR9, UR9, UR4, 0x18 ;  /* 0x0000000409097291 */ /* 0x004fe2000f8ec0ff */
[----:B------:R-:W2:Y:S03]  /*3c10*/  LDCU UR4, c[0x0][0x38c] ;  /* 0x00007180ff0477ac */ /* 0x000ea60008000800 */
[----:B------:R-:W-:-:S02]  /*3c20*/  UIADD3 UR10, UPT, UPT, UR9, 0x5600, URZ ;  /* 0x00005600090a7890 */ /* 0x000fc4000fffe0ff */
[----:B----4-:R-:W-:-:S03]  /*3c30*/  UISETP.GE.AND UP3, UPT, UR5, 0x1, UPT ;  /* 0x000000010500788c */ /* 0x010fc6000bf66270 */
[----:B-1----:R-:W1:Y:S01]  /*3c40*/  LDS R0, [UR9+0x280] ;  /* 0x00028009ff007984 */ /* 0x002e620008000800 */
[----:B------:R-:W-:-:S04]  /*3c50*/  USHF.R.U32.HI UR10, URZ, 0x4, UR10 ;  /* 0x00000004ff0a7899 */ /* 0x000fc8000801160a */
[----:B------:R-:W-:-:S04]  /*3c60*/  ULOP3.LUT UR10, UR10, 0x3fff, URZ, 0xc0, !UPT ;  /* 0x00003fff0a0a7892 */ /* 0x000fc8000f8ec0ff */
[----:B------:R-:W-:Y:S02]  /*3c70*/  ULOP3.LUT UR10, UR10, 0x10000, URZ, 0xfc, !UPT ;  /* 0x000100000a0a7892 */ /* 0x000fe4000f8efcff */
[----:B--2---:R-:W-:-:S04]  /*3c80*/  UIADD3 UR4, UPT, UPT, UR4, 0x1f, URZ ;  /* 0x0000001f04047890 */ /* 0x004fc8000fffe0ff */
[----:B------:R-:W-:-:S04]  /*3c90*/  USHF.R.S32.HI UR8, URZ, 0x1f, UR4 ;  /* 0x0000001fff087899 */ /* 0x000fc80008011404 */
[----:B------:R-:W-:Y:S02]  /*3ca0*/  ULEA.HI UR8, UR8, UR4, URZ, 0x5 ;  /* 0x0000000408087291 */ /* 0x000fe4000f8f28ff */
[----:B------:R-:W-:Y:S02]  /*3cb0*/  UIADD3 UR4, UPT, UPT, UR9, 0x11e00, URZ ;  /* 0x00011e0009047890 */ /* 0x000fe4000fffe0ff */
[----:B------:R-:W-:Y:S02]  /*3cc0*/  USHF.R.S32.HI UR8, URZ, 0x5, UR8 ;  /* 0x00000005ff087899 */ /* 0x000fe40008011408 */
[----:B------:R-:W-:Y:S02]  /*3cd0*/  USHF.R.U32.HI UR4, URZ, 0x4, UR4 ;  /* 0x00000004ff047899 */ /* 0x000fe40008011604 */
[----:B------:R-:W-:Y:S02]  /*3ce0*/  UISETP.LT.AND UP0, UPT, UR8, 0x1, UPT ;  /* 0x000000010800788c */ /* 0x000fe4000bf01270 */
[----:B------:R-:W-:-:S02]  /*3cf0*/  ULOP3.LUT UR4, UR4, 0x3fff, URZ, 0xc0, !UPT ;  /* 0x00003fff04047892 */ /* 0x000fc4000f8ec0ff */
[----:B------:R-:W-:Y:S02]  /*3d00*/  USEL UR15, UR8, 0x1, !UP0 ;  /* 0x00000001080f7887 */ /* 0x000fe4000c000000 */
[----:B------:R-:W-:Y:S02]  /*3d10*/  ULOP3.LUT UR4, UR4, 0x10000, URZ, 0xfc, !UPT ;  /* 0x0001000004047892 */ /* 0x000fe4000f8efcff */
[----:B------:R-:W-:Y:S01]  /*3d20*/  UIADD3 UR15, UPT, UPT, -UR15, URZ, URZ ;  /* 0x000000ff0f0f7290 */ /* 0x000fe2000fffe1ff */
[----:B-1----:R-:W-:-:S15]  /*3d30*/  R2UR UR12, R0 ;  /* 0x00000000000c72ca */ /* 0x002fde00000e0000 */
.L_x_81:
[----:B------:R-:W-:Y:S02]  /*3d40*/  LEA R0, R10, UR9, 0x3 ;  /* 0x000000090a007c11 */ /* 0x000fe4000f8e18ff */
[----:B------:R-:W-:Y:S02]  /*3d50*/  SHF.L.U32 R2, R9, 0x1f, RZ ;  /* 0x0000001f09027819 */ /* 0x000fe400000006ff */
[----:B------:R-:W-:Y:S01]  /*3d60*/  PLOP3.LUT P0, PT, PT, PT, UP3, 0x80, 0x8 ;  /* 0x000000000008781c */ /* 0x000fe20003f0f038 */
[----:B------:R-:W-:Y:S01]  /*3d70*/  VIADD R3, R0, 0x1e0 ;  /* 0x000001e000037836 */ /* 0x000fe20000000000 */
[----:B-1----:R-:W1:Y:S02]  /*3d80*/  SYNCS.PHASECHK.TRANS64.TRYWAIT P1, [R0+URZ+0x1d0], R2 ;  /* 0x0001d002000075a7 */ /* 0x002e6400080211ff */
[----:B-1--4-:R-:W-:Y:S09]  /*3d90*/  @!P1 BRA `(.L_x_75) ;  /* 0x0000005c00509947 */ /* 0x012ff20003800000 */
.L_x_199:
[----:B------:R-:W-:Y:S01]  /*3da0*/  LEA R4, R10, UR9, 0x4 ;  /* 0x000000090a047c11 */ /* 0x000fe2000f8e20ff */
[----:B------:R-:W-:Y:S01]  /*3db0*/  @UP3 ULEA UR5, UR18, UR9, 0x3 ;  /* 0x0000000912053291 */ /* 0x000fe2000f8e18ff */
[----:B------:R-:W-:Y:S01]  /*3dc0*/  PLOP3.LUT P2, PT, PT, PT, PT, 0x80, 0x8 ;  /* 0x000000000008781c */ /* 0x000fe20003f4f070 */
[----:B------:R-:W-:Y:S01]  /*3dd0*/  ULEA UR14, UR11, UR9, 0x3 ;  /* 0x000000090b0e7291 */ /* 0x000fe2000f8e18ff */
[----:B------:R-:W-:Y:S02]  /*3de0*/  PRMT R3, RZ, 0x654, R3 ;  /* 0x00000654ff037816 */ /* 0x000fe40000000003 */
[----:B------:R-:W2:Y:S01]  /*3df0*/  LDS.128 R4, [R4+0x260] ;  /* 0x0002600004047984 */ /* 0x000ea20000000c00 */
[----:B-1----:R-:W-:Y:S02]  /*3e00*/  @P0 SHF.L.U32 R2, R8, 0x1f, RZ ;  /* 0x0000001f08020819 */ /* 0x002fe400000006ff */
[----:B------:R-:W-:Y:S01]  /*3e10*/  SHF.L.U32 R0, R11, 0x1f, RZ ;  /* 0x0000001f0b007819 */ /* 0x000fe200000006ff */
[----:B------:R-:W-:Y:S01]  /*3e20*/  @!PT LDS RZ, [RZ] ;  /* 0x00000000fffff984 */ /* 0x000fe20000000800 */
[----:B------:R-:W-:Y:S01]  /*3e30*/  @!PT LDS RZ, [RZ] ;  /* 0x00000000fffff984 */ /* 0x000fe20000000800 */
[----:B------:R-:W-:Y:S01]  /*3e40*/  @!PT LDS RZ, [RZ] ;  /* 0x00000000fffff984 */ /* 0x000fe20000000800 */
[----:B------:R-:W-:Y:S01]  /*3e50*/  @!PT LDS RZ, [RZ] ;  /* 0x00000000fffff984 */ /* 0x000fe20000000800 */
[----:B------:R1:W-:Y:S06]  /*3e60*/  MEMBAR.ALL.CTA ;  /* 0x0000000000007992 */ /* 0x0003ec0000008000 */
[----:B-1----:R-:W1:Y:S02]  /*3e70*/  FENCE.VIEW.ASYNC.S ;  /* 0x00000000000073c6 */ /* 0x002e640000000000 */
[----:B-1----:R1:W-:Y:S01]  /*3e80*/  SYNCS.ARRIVE.TRANS64.RED.A1T0 RZ, [R3+URZ], RZ ;  /* 0x000000ff03ff79a7 */ /* 0x0023e200081004ff */
[----:B------:R1:W4:Y:S01]  /*3e90*/  @P0 SYNCS.PHASECHK.TRANS64.TRYWAIT P2, [UR5], R2 ;  /* 0x00000002ff0005a7 */ /* 0x0003220008041105 */
[----:B--2---:R-:W-:Y:S01]  /*3ea0*/  LOP3.LUT P1, RZ, R6, 0x1, RZ, 0xc0, !PT ;  /* 0x0000000106ff7812 */ /* 0x004fe2000782c0ff */
[----:B------:R-:W2:Y:S02]  /*3eb0*/  SYNCS.PHASECHK.TRANS64.TRYWAIT P0, [UR14+0x210], R0 ;  /* 0x00021000ff0075a7 */ /* 0x000ea4000800110e */
[----:B-12-4-:R-:W-:Y:S10]  /*3ec0*/  @!P0 BRA `(.L_x_76) ;  /* 0x0000005c00188947 */ /* 0x016ff40003800000 */
.L_x_201:
[----:B------:R-:W-:Y:S01]  /*3ed0*/  IADD3 R10, PT, PT, R10, 0x1, RZ ;  /* 0x000000010a0a7810 */ /* 0x000fe20007ffe0ff */
[----:B------:R-:W-:Y:S06]  /*3ee0*/  BRA.U !UP3, `(.L_x_77) ;  /* 0x000000010b9c7547 */ /* 0x000fec000b800000 */
[----:B------:R-:W-:Y:S02]  /*3ef0*/  ULEA.HI UR13, UR11, UR11, URZ, 0x1 ;  /* 0x0000000b0b0d7291 */ /* 0x000fe4000f8f08ff */
[----:B------:R-:W-:Y:S02]  /*3f00*/  UPLOP3.LUT UP4, UPT, UPT, UPT, UPT, 0x40, 0x4 ;  /* 0x000000000004789c */ /* 0x000fe40003f8e870 */
[----:B------:R-:W-:Y:S02]  /*3f10*/  USHF.R.U32.HI UR5, URZ, 0x1, UR13 ;  /* 0x00000001ff057899 */ /* 0x000fe4000801160d */
[----:B------:R-:W-:Y:S02]  /*3f20*/  ULOP3.LUT UR13, UR13, 0xffe, URZ, 0xc0, !UPT ;  /* 0x00000ffe0d0d7892 */ /* 0x000fe4000f8ec0ff */
[----:B------:R-:W-:Y:S02]  /*3f30*/  UIMAD UR5, UR5, 0xc0, UR12 ;  /* 0x000000c0050578a4 */ /* 0x000fe4000f8e020c */
[----:B------:R-:W-:Y:S01]  /*3f40*/  UIADD3 UR13, UPT, UPT, -UR13, UR11, URZ ;  /* 0x0000000b0d0d7290 */ /* 0x000fe2000fffe1ff */
[----:B------:R-:W-:Y:S01]  /*3f50*/  UMOV UR17, UR15 ;  /* 0x0000000f00117c82 */ /* 0x000fe20008000000 */
[----:B------:R-:W-:-:S02]  /*3f60*/  UMOV UR16, UR8 ;  /* 0x0000000800107c82 */ /* 0x000fc40008000000 */
[----:B------:R-:W-:-:S03]  /*3f70*/  ULEA UR13, UR13, UR5, 0x14 ;  /* 0x000000050d0d7291 */ /* 0x000fc6000f8ea0ff */
[----:B------:R-:W-:-:S09]  /*3f80*/  UMOV UR5, UR18 ;  /* 0x0000001200057c82 */ /* 0x000fd20008000000 */
.L_x_80:
[----:B------:R-:W-:Y:S02]  /*3f90*/  UIADD3 UR17, UPT, UPT, UR17, 0x1, URZ ;  /* 0x0000000111117890 */ /* 0x000fe4000fffe0ff */
[----:B--2---:R-:W-:Y:S02]  /*3fa0*/  ULEA UR7, UR5, UR9, 0x3 ;  /* 0x0000000905077291 */ /* 0x004fe4000f8e18ff */
[----:B------:R-:W-:Y:S01]  /*3fb0*/  UISETP.NE.AND UP0, UPT, UR17, URZ, UPT ;  /* 0x000000ff1100728c */ /* 0x000fe2000bf05270 */
[----:B----4-:R-:W-:Y:S10]  /*3fc0*/  @P2 BRA `(.L_x_78) ;  /* 0x00000000000c2947 */ /* 0x010ff40003800000 */
[----:B-1----:R-:W-:Y:S04]  /*3fd0*/  SHF.L.U32 R2, R8, 0x1f, RZ ;  /* 0x0000001f08027819 */ /* 0x002fe800000006ff */
[----:B------:R-:W1:Y:S02]  /*3fe0*/  SYNCS.PHASECHK.TRANS64.TRYWAIT P0, [UR7], R2 ;  /* 0x00000002ff0075a7 */ /* 0x000e640008001107 */
[----:B-1----:R-:W-:Y:S05]  /*3ff0*/  @!P0 BRA `(.L_x_79) ;  /* 0x0000005800e48947 */ /* 0x002fea0003800000 */
.L_x_78:
[----:B------:R-:W-:Y:S01]  /*4000*/  UISETP.NE.AND UP1, UPT, UR16, 0x1, UPT ;  /* 0x000000011000788c */ /* 0x000fe2000bf25270 */
[----:B------:R-:W-:Y:S01]  /*4010*/  PLOP3.LUT P2, PT, PT, PT, PT, 0x80, 0x8 ;  /* 0x000000000008781c */ /* 0x000fe20003f4f070 */
[----:B------:R-:W-:Y:S02]  /*4020*/  UIADD3 UR18, UPT, UPT, UR5, 0x1, URZ ;  /* 0x0000000105127890 */ /* 0x000fe4000fffe0ff */
[----:B------:R-:W-:Y:S02]  /*4030*/  UIMAD UR6, UR5, 0x180, UR4 ;  /* 0x00000180050678a4 */ /* 0x000fe4000f8e0204 */
[----:B------:R-:W-:Y:S01]  /*4040*/  UISETP.NE.AND UP2, UPT, UR18, 0x19, UPT ;  /* 0x000000191200788c */ /* 0x000fe2000bf45270 */
[----:B------:R-:W-:Y:S01]  /*4050*/  PLOP3.LUT P0, PT, PT, PT, UP1, 0x80, 0x8 ;  /* 0x000000000008781c */ /* 0x000fe20003f0f018 */
[----:B------:R-:W-:Y:S02]  /*4060*/  UIADD3 UR16, UPT, UPT, UR16, -0x1, URZ ;  /* 0xffffffff10107890 */ /* 0x000fe4000fffe0ff */
[----:B------:R-:W-:Y:S02]  /*4070*/  USEL UR22, URZ, 0x1, UP2 ;  /* 0x00000001ff167887 */ /* 0x000fe40009000000 */
[----:B------:R-:W-:Y:S01]  /*4080*/  USEL UR18, UR18, URZ, UP2 ;  /* 0x000000ff12127287 */ /* 0x000fe20009000000 */
[----:B------:R-:W-:Y:S03]  /*4090*/  UMOV UR23, 0xc0004010 ;  /* 0xc000401000177882 */ /* 0x000fe60000000000 */
[----:B------:R-:W-:Y:S01]  /*40a0*/  @UP1 ULEA UR19, UR18, UR9, 0x3 ;  /* 0x0000000912131291 */ /* 0x000fe2000f8e18ff */
[----:B------:R-:W-:Y:S01]  /*40b0*/  LOP3.LUT R8, R8, UR22, RZ, 0x3c, !PT ;  /* 0x0000001608087c12 */ /* 0x000fe2000f8e3cff */
[----:B------:R-:W-:Y:S03]  /*40c0*/  ULEA UR22, UR5, UR10, 0x7 ;  /* 0x0000000a05167291 */ /* 0x000fe6000f8e38ff */
[----:B-1----:R-:W-:Y:S01]  /*40d0*/  @P0 SHF.L.U32 R0, R8, 0x1f, RZ ;  /* 0x0000001f08000819 */ /* 0x002fe200000006ff */
[----:B------:R-:W-:Y:S03]  /*40e0*/  UMOV UR5, UR18 ;  /* 0x0000001200057c82 */ /* 0x000fe60008000000 */
[----:B------:R2:W4:Y:S01]  /*40f0*/  @P0 SYNCS.PHASECHK.TRANS64.TRYWAIT P2, [UR19], R0 ;  /* 0x00000000ff0005a7 */ /* 0x0005220008041113 */
[----:B------:R-:W-:Y:S03]  /*4100*/  UIADD3 UR19, UPT, UPT, UR7, 0xc8, URZ ;  /* 0x000000c807137890 */ /* 0x000fe6000fffe0ff */
[----:B------:R-:W-:Y:S02]  /*4110*/  UMOV UR7, 0xc0004010 ;  /* 0xc000401000077882 */ /* 0x000fe40000000000 */
[----:B------:R2:W-:Y:S01]  /*4120*/  UTCQMMA gdesc[UR22], gdesc[UR6], tmem[UR13], tmem[UR20], idesc[UR21], UP4 ;  /* 0x00ff1406160075ea */ /* 0x0005e2000a00030d */
[----:B------:R-:W-:Y:S03]  /*4130*/  UPLOP3.LUT UP4, UPT, UPT, UPT, UPT, 0x80, 0x8 ;  /* 0x000000000008789c */ /* 0x000fe60003f8f070 */
[----:B------:R2:W-:Y:S01]  /*4140*/  UTCBAR [UR19], URZ ;  /* 0x000000ff130073e9 */ /* 0x0005e200080000ff */
[----:B------:R-:W-:Y:S07]  /*4150*/  BRA.U UP0, `(.L_x_80) ;  /* 0xfffffffd008c7547 */ /* 0x000fee000b83ffff */
.L_x_77:
[----:B------:R-:W-:Y:S01]  /*4160*/  UIADD3 UR11, UPT, UPT, UR11, 0x1, URZ ;  /* 0x000000010b0b7890 */ /* 0x000fe2000fffe0ff */
[C---:B------:R-:W-:Y:S01]  /*4170*/  ISETP.NE.AND P0, PT, R10.reuse, 0x2, PT ;  /* 0x000000020a00780c */ /* 0x040fe20003f05270 */
[----:B------:R-:W-:Y:S02]  /*4180*/  UIADD3 UR14, UPT, UPT, UR14, 0x1f0, URZ ;  /* 0x000001f00e0e7890 */ /* 0x000fe4000fffe0ff */
[----:B------:R-:W-:Y:S01]  /*4190*/  UISETP.NE.AND UP0, UPT, UR11, 0x4, UPT ;  /* 0x000000040b00788c */ /* 0x000fe2000bf05270 */
[----:B-12---:R-:W-:Y:S02]  /*41a0*/  SEL R0, RZ, 0x1, P0 ;  /* 0x00000001ff007807 */ /* 0x006fe40000000000 */
[----:B------:R-:W-:Y:S01]  /*41b0*/  SEL R10, R10, RZ, P0 ;  /* 0x000000ff0a0a7207 */ /* 0x000fe20000000000 */
[----:B------:R-:W-:Y:S01]  /*41c0*/  USEL UR5, URZ, 0x1, UP0 ;  /* 0x00000001ff057887 */ /* 0x000fe20008000000 */
[----:B------:R-:W-:Y:S01]  /*41d0*/  LOP3.LUT R9, R9, R0, RZ, 0x3c, !PT ;  /* 0x0000000009097212 */ /* 0x000fe200078e3cff */
[----:B------:R-:W-:Y:S01]  /*41e0*/  USEL UR11, UR11, URZ, UP0 ;  /* 0x000000ff0b0b7287 */ /* 0x000fe20008000000 */
[----:B------:R1:W-:Y:S03]  /*41f0*/  UTCBAR [UR14], URZ ;  /* 0x000000ff0e0073e9 */ /* 0x0003e600080000ff */
[----:B------:R-:W-:Y:S01]  /*4200*/  LOP3.LUT R11, R11, UR5, RZ, 0x3c, !PT ;  /* 0x000000050b0b7c12 */ /* 0x000fe2000f8e3cff */
[----:B------:R-:W-:Y:S07]  /*4210*/  @P1 BRA `(.L_x_81) ;  /* 0xfffffff800c81947 */ /* 0x000fee000383ffff */
[----:B------:R-:W2:Y:S01]  /*4220*/  S2UR UR4, SR_CgaCtaId ;  /* 0x00000000000479c3 */ /* 0x000ea20000008800 */
[----:B------:R-:W-:Y:S01]  /*4230*/  ELECT P0, URZ, PT ;  /* 0x0000000000ff782f */ /* 0x000fe20003800000 */
[----:B------:R-:W-:Y:S01]  /*4240*/  IMAD.MOV.U32 R0, RZ, RZ, 0x1 ;  /* 0x00000001ff007424 */ /* 0x000fe200078e00ff */
[----:B------:R-:W-:Y:S01]  /*4250*/  UIADD3 UR9, UPT, UPT, UR9, 0x210, URZ ;  /* 0x0000021009097890 */ /* 0x000fe2000fffe0ff */
[----:B------:R-:W-:Y:S01]  /*4260*/  SHF.L.U32 R2, R11, 0x1f, RZ ;  /* 0x0000001f0b027819 */ /* 0x000fe200000006ff */
[----:B------:R-:W-:-:S03]  /*4270*/  UMOV UR5, 0x40 ;  /* 0x0000004000057882 */ /* 0x000fc60000000000 */
[----:B------:R-:W-:Y:S01]  /*4280*/  UVIRTCOUNT.DEALLOC.SMPOOL 0x80 ;  /* 0x000000800000784c */ /* 0x000fe20000000000 */
[----:B--2---:R-:W-:Y:S02]  /*4290*/  ULEA UR4, UR4, UR5, 0x18 ;  /* 0x0000000504047291 */ /* 0x004fe4000f8ec0ff */
[----:B------:R-:W-:-:S07]  /*42a0*/  ULEA UR5, UR11, UR9, 0x3 ;  /* 0x000000090b057291 */ /* 0x000fce000f8e18ff */
[----:B------:R2:W-:Y:S02]  /*42b0*/  @P0 STS.U8 [UR4+0x1c], R0 ;  /* 0x00001c00ff000988 */ /* 0x0005e40008000004 */
[----:B------:R-:W3:Y:S02]  /*42c0*/  SYNCS.PHASECHK.TRANS64.TRYWAIT P0, [UR5], R2 ;  /* 0x00000002ff0075a7 */ /* 0x000ee40008001105 */
[----:B--23--:R-:W-:Y:S05]  /*42d0*/  @!P0 BRA `(.L_x_82) ;  /* 0x0000005800448947 */ /* 0x00cfea0003800000 */
.L_x_204:
[----:B------:R-:W-:-:S04]  /*42e0*/  UIADD3 UR6, UPT, UPT, UR11, 0x1, URZ ;  /* 0x000000010b067890 */ /* 0x000fc8000fffe0ff */
[----:B------:R-:W-:-:S04]  /*42f0*/  UISETP.NE.AND UP0, UPT, UR6, 0x4, UPT ;  /* 0x000000040600788c */ /* 0x000fc8000bf05270 */
[----:B------:R-:W-:Y:S02]  /*4300*/  USEL UR7, URZ, 0x1, UP0 ;  /* 0x00000001ff077887 */ /* 0x000fe40008000000 */
[----:B------:R-:W-:-:S04]  /*4310*/  USEL UR6, UR6, URZ, UP0 ;  /* 0x000000ff06067287 */ /* 0x000fc80008000000 */
[----:B------:R-:W-:Y:S01]  /*4320*/  ULEA UR5, UR6, UR9, 0x3 ;  /* 0x0000000906057291 */ /* 0x000fe2000f8e18ff */
[----:B--2---:R-:W-:-:S04]  /*4330*/  LOP3.LUT R2, R11, UR7, RZ, 0x3c, !PT ;  /* 0x000000070b027c12 */ /* 0x004fc8000f8e3cff */
[----:B------:R-:W-:-:S04]  /*4340*/  SHF.L.U32 R3, R2, 0x1f, RZ ;  /* 0x0000001f02037819 */ /* 0x000fc800000006ff */
[----:B------:R-:W2:Y:S02]  /*4350*/  SYNCS.PHASECHK.TRANS64.TRYWAIT P0, [UR5], R3 ;  /* 0x00000003ff0075a7 */ /* 0x000ea40008001105 */
[----:B--2---:R-:W-:Y:S05]  /*4360*/  @!P0 BRA `(.L_x_83) ;  /* 0x0000005800388947 */ /* 0x004fea0003800000 */
.L_x_206:
[----:B------:R-:W-:-:S04]  /*4370*/  UIADD3 UR6, UPT, UPT, UR6, 0x1, URZ ;  /* 0x0000000106067890 */ /* 0x000fc8000fffe0ff */
[----:B------:R-:W-:-:S04]  /*4380*/  UISETP.NE.AND UP0, UPT, UR6, 0x4, UPT ;  /* 0x000000040600788c */ /* 0x000fc8000bf05270 */
[----:B------:R-:W-:Y:S02]  /*4390*/  USEL UR7, URZ, 0x1, UP0 ;  /* 0x00000001ff077887 */ /* 0x000fe40008000000 */
[----:B------:R-:W-:-:S04]  /*43a0*/  USEL UR6, UR6, URZ, UP0 ;  /* 0x000000ff06067287 */ /* 0x000fc80008000000 */
[----:B------:R-:W-:Y:S01]  /*43b0*/  ULEA UR5, UR6, UR9, 0x3 ;  /* 0x0000000906057291 */ /* 0x000fe2000f8e18ff */
[----:B------:R-:W-:-:S04]  /*43c0*/  LOP3.LUT R2, R2, UR7, RZ, 0x3c, !PT ;  /* 0x0000000702027c12 */ /* 0x000fc8000f8e3cff */
[----:B--2---:R-:W-:-:S04]  /*43d0*/  SHF.L.U32 R3, R2, 0x1f, RZ ;  /* 0x0000001f02037819 */ /* 0x004fc800000006ff */
[----:B------:R-:W2:Y:S02]  /*43e0*/  SYNCS.PHASECHK.TRANS64.TRYWAIT P0, [UR5], R3 ;  /* 0x00000003ff0075a7 */ /* 0x000ea40008001105 */
[----:B--2---:R-:W-:Y:S05]  /*43f0*/  @!P0 BRA `(.L_x_84) ;  /* 0x00000058002c8947 */ /* 0x004fea0003800000 */
.L_x_208:
[----:B------:R-:W-:-:S04]  /*4400*/  UIADD3 UR6, UPT, UPT, UR6, 0x1, URZ ;  /* 0x0000000106067890 */ /* 0x000fc8000fffe0ff */
[----:B------:R-:W-:-:S04]  /*4410*/  UISETP.NE.AND UP0, UPT, UR6, 0x4, UPT ;  /* 0x000000040600788c */ /* 0x000fc8000bf05270 */
[----:B------:R-:W-:Y:S02]  /*4420*/  USEL UR5, URZ, 0x1, UP0 ;  /* 0x00000001ff057887 */ /* 0x000fe40008000000 */
[----:B------:R-:W-:-:S04]  /*4430*/  USEL UR6, UR6, URZ, UP0 ;  /* 0x000000ff06067287 */ /* 0x000fc80008000000 */
[----:B------:R-:W-:Y:S01]  /*4440*/  ULEA UR6, UR6, UR9, 0x3 ;  /* 0x0000000906067291 */ /* 0x000fe2000f8e18ff */
[----:B------:R-:W-:-:S04]  /*4450*/  LOP3.LUT R2, R2, UR5, RZ, 0x3c, !PT ;  /* 0x0000000502027c12 */ /* 0x000fc8000f8e3cff */
[----:B------:R-:W-:-:S04]  /*4460*/  SHF.L.U32 R2, R2, 0x1f, RZ ;  /* 0x0000001f02027819 */ /* 0x000fc800000006ff */
[----:B------:R-:W3:Y:S02]  /*4470*/  SYNCS.PHASECHK.TRANS64.TRYWAIT P0, [UR6], R2 ;  /* 0x00000002ff0075a7 */ /* 0x000ee40008001106 */
[----:B---3--:R-:W-:Y:S05]  /*4480*/  @!P0 BRA `(.L_x_85) ;  /* 0x0000005800208947 */ /* 0x008fea0003800000 */
.L_x_210:
[----:B------:R-:W-:Y:S01]  /*4490*/  NOP ;  /* 0x0000000000007918 */ /* 0x000fe20000000000 */
[----:B--2---:R-:W2:Y:S01]  /*44a0*/  LDS R0, [UR4+0x14] ;  /* 0x00001404ff007984 */ /* 0x004ea20008000800 */
[----:B------:R-:W-:Y:S01]  /*44b0*/  ULOP3.LUT UR6, UR12, 0xffff, URZ, 0xc0, !UPT ;  /* 0x0000ffff0c067892 */ /* 0x000fe2000f8ec0ff */
[----:B------:R-:W-:Y:S01]  /*44c0*/  UMOV UR8, 0xffff ;  /* 0x0000ffff00087882 */ /* 0x000fe20000000000 */
[----:B------:R-:W-:Y:S02]  /*44d0*/  UMOV UR5, 0x1 ;  /* 0x0000000100057882 */ /* 0x000fe40000000000 */
[----:B------:R-:W-:-:S04]  /*44e0*/  USHF.R.U32.HI UR6, URZ, 0x5, UR6 ;  /* 0x00000005ff067899 */ /* 0x000fc80008011606 */
[----:B------:R-:W-:Y:S02]  /*44f0*/  USHF.L.U32 UR8, UR8, UR6, URZ ;  /* 0x0000000608087299 */ /* 0x000fe400080006ff */
[----:B------:R-:W-:-:S04]  /*4500*/  USHF.L.U32 UR5, UR5, UR6, URZ ;  /* 0x0000000605057299 */ /* 0x000fc800080006ff */
[----:B--2---:R-:W-:-:S04]  /*4510*/  LOP3.LUT R0, R0, UR8, RZ, 0xc0, !PT ;  /* 0x0000000800007c12 */ /* 0x004fc8000f8ec0ff */
[----:B------:R-:W-:-:S13]  /*4520*/  ISETP.NE.AND P0, PT, R0, UR8, PT ;  /* 0x0000000800007c0c */ /* 0x000fda000bf05270 */
[----:B------:R-:W-:Y:S05]  /*4530*/  @P0 BRA `(.L_x_86) ;  /* 0x0000000000580947 */ /* 0x000fea0003800000 */
[----:B------:R-:W2:Y:S02]  /*4540*/  LDS R0, [UR4+0x18] ;  /* 0x00001804ff007984 */ /* 0x000ea40008000800 */
[----:B--2---:R-:W-:-:S04]  /*4550*/  LOP3.LUT R0, R0, UR5, RZ, 0xc0, !PT ;  /* 0x0000000500007c12 */ /* 0x004fc8000f8ec0ff */
[----:B------:R-:W-:-:S13]  /*4560*/  ISETP.NE.AND P0, PT, R0, UR5, PT ;  /* 0x0000000500007c0c */ /* 0x000fda000bf05270 */
[----:B------:R-:W-:Y:S05]  /*4570*/  @P0 BRA `(.L_x_87) ;  /* 0x00000000003c0947 */ /* 0x000fea0003800000 */
[----:B------:R-:W2:Y:S01]  /*4580*/  S2R R2, SR_LANEID ;  /* 0x0000000000027919 */ /* 0x000ea20000000000 */
[----:B------:R-:W-:Y:S01]  /*4590*/  ULOP3.LUT UR8, URZ, UR8, URZ, 0x33, !UPT ;  /* 0x00000008ff087292 */ /* 0x000fe2000f8e33ff */
[----:B------:R-:W-:Y:S02]  /*45a0*/  VOTEU.ANY UR7, UPT, PT ;  /* 0x0000000000077886 */ /* 0x000fe400038e0100 */
[----:B------:R-:W-:-:S03]  /*45b0*/  UFLO.U32 UR7, UR7 ;  /* 0x00000007000772bd */ /* 0x000fc600080e0000 */
[----:B------:R-:W-:-:S04]  /*45c0*/  IMAD.U32 R0, RZ, RZ, UR8 ;  /* 0x00000008ff007e24 */ /* 0x000fc8000f8e00ff */
[----:B------:R3:W1:Y:S02]  /*45d0*/  REDUX UR6, R0 ;  /* 0x00000000000673c4 */ /* 0x0006640000000000 */
[----:B------:R1:W-:Y:S01]  /*45e0*/  UTCATOMSWS.AND URZ, UR8 ;  /* 0x0000000800ff79e3 */ /* 0x0003e20008000000 */
[----:B--2---:R-:W-:Y:S02]  /*45f0*/  ISETP.EQ.U32.AND P0, PT, R2, UR7, PT ;  /* 0x0000000702007c0c */ /* 0x004fe4000bf02070 */
[----:B---3--:R-:W-:Y:S02]  /*4600*/  LOP3.LUT R0, RZ, UR5, RZ, 0x33, !PT ;  /* 0x00000005ff007c12 */ /* 0x008fe4000f8e33ff */
[----:B-1----:R-:W-:Y:S02]  /*4610*/  MOV R2, UR6 ;  /* 0x0000000600027c02 */ /* 0x002fe40008000f00 */
[----:B------:R-:W1:Y:S07]  /*4620*/  REDUX UR5, R0 ;  /* 0x00000000000573c4 */ /* 0x000e6e0000000000 */
[----:B------:R2:W-:Y:S01]  /*4630*/  @P0 ATOMS.AND RZ, [UR4+0x14], R2 ;  /* 0x00001402ffff098c */ /* 0x0005e2000a800004 */
[----:B-1----:R-:W-:-:S05]  /*4640*/  IMAD.U32 R0, RZ, RZ, UR5 ;  /* 0x00000005ff007e24 */ /* 0x002fca000f8e00ff */
[----:B------:R2:W-:Y:S01]  /*4650*/  @P0 ATOMS.AND RZ, [UR4+0x18], R0 ;  /* 0x00001800ffff098c */ /* 0x0005e2000a800004 */
[----:B------:R-:W-:Y:S05]  /*4660*/  BRA `(.L_x_88) ;  /* 0x0000000000147947 */ /* 0x000fea0003800000 */
.L_x_87:
[----:B------:R-:W-:Y:S02]  /*4670*/  MOV R2, 0x4690 ;  /* 0x0000469000027802 */ /* 0x000fe40000000f00 */
[----:B-1--45:R-:W-:Y:S05]  /*4680*/  CALL.REL.NOINC `($__internal_0_$__cuda_sm10x_tcgen05_guardrail_trap_col_being_dealloced_not_returned_by_alloc) ;  /* 0x0000005800c07944 */ /* 0x032fea0003c00000 */
[----:B------:R-:W-:Y:S05]  /*4690*/  BRA `(.L_x_88) ;  /* 0x0000000000087947 */ /* 0x000fea0003800000 */
.L_x_86:
[----:B------:R-:W-:Y:S02]  /*46a0*/  MOV R2, 0x46c0 ;  /* 0x000046c000027802 */ /* 0x000fe40000000f00 */
[----:B-1--45:R-:W-:Y:S05]  /*46b0*/  CALL.REL.NOINC `($__internal_2_$__cuda_sm10x_tcgen05_guardrail_trap_unallocated_columns_being_dealloced) ;  /* 0x0000005800cc7944 */ /* 0x032fea0003c00000 */
.L_x_88:
[----:B------:R-:W-:Y:S01]  /*46c0*/  NOP ;  /* 0x0000000000007918 */ /* 0x000fe20000000000 */
[----:B------:R-:W-:Y:S05]  /*46d0*/  EXIT ;  /* 0x000000000000794d */ /* 0x000fea0003800000 */
.L_x_70:
[----:B------:R-:W-:-:S09]  /*46e0*/  UISETP.NE.OR UP2, UPT, UR8, 0x3, !UP2 ;  /* 0x000000030800788c */ /* 0x000fd2000d745670 */
[----:B------:R-:W-:Y:S05]  /*46f0*/  BRA.U UP2, `(.L_x_89) ;  /* 0x0000000d02a47547 */ /* 0x000fea000b800000 */
[----:B------:R-:W1:Y:S01]  /*4700*/  LDC R0, c[0x0][0xb30] ;  /* 0x0002cc00ff007b82 */ /* 0x000e620000000800 */
[----:B------:R-:W2:Y:S01]  /*4710*/  LDCU.64 UR8, c[0x0][0x888] ;  /* 0x00011100ff0877ac */ /* 0x000ea20008000a00 */
[----:B------:R-:W-:Y:S02]  /*4720*/  HFMA2 R27, -RZ, RZ, 0, 0 ;  /* 0x00000000ff1b7431 */ /* 0x000fe400000001ff */
[----:B------:R-:W-:Y:S01]  /*4730*/  IMAD.MOV.U32 R29, RZ, RZ, 0x1 ;  /* 0x00000001ff1d7424 */ /* 0x000fe200078e00ff */
[----:B------:R-:W-:Y:S01]  /*4740*/  MOV R25, 0x1000 ;  /* 0x0000100000197802 */ /* 0x000fe20000000f00 */
[----:B------:R-:W4:Y:S01]  /*4750*/  LDCU.64 UR4, c[0x0][0x890] ;  /* 0x00011200ff0477ac */ /* 0x000f220008000a00 */
[----:B------:R-:W-:Y:S01]  /*4760*/  IMAD.MOV.U32 R28, RZ, RZ, RZ ;  /* 0x000000ffff1c7224 */ /* 0x000fe200078e00ff */
[----:B------:R-:W3:Y:S01]  /*4770*/  LDC R24, c[0x0][0x370] ;  /* 0x0000dc00ff187b82 */ /* 0x000ee20000000800 */
[----:B------:R-:W-:Y:S01]  /*4780*/  UMOV UR7, 0x400 ;  /* 0x0000040000077882 */ /* 0x000fe20000000000 */
[----:B------:R-:W-:-:S02]  /*4790*/  UPLOP3.LUT UP1, UPT, UPT, UPT, UPT, 0x40, 0x4 ;  /* 0x000000000004789c */ /* 0x000fc40003f2e870 */
[----:B------:R-:W-:-:S04]  /*47a0*/  ULEA UR7, UR37, UR7, 0x18 ;  /* 0x0000000725077291 */ /* 0x000fc8000f8ec0ff */
[----:B------:R-:W3:Y:S01]  /*47b0*/  LDC R3, c[0x0][0xb0c] ;  /* 0x0002c300ff037b82 */ /* 0x000ee20000000800 */
[----:B------:R-:W-:Y:S02]  /*47c0*/  UIADD3 UR13, UPT, UPT, UR7, 0x1a0, URZ ;  /* 0x000001a0070d7890 */ /* 0x000fe4000fffe0ff */
[----:B--2---:R-:W-:Y:S02]  /*47d0*/  UISETP.NE.U32.AND UP2, UPT, UR8, URZ, UPT ;  /* 0x000000ff0800728c */ /* 0x004fe4000bf45070 */
[----:B------:R-:W-:Y:S02]  /*47e0*/  UIADD3 UR25, UPT, UPT, UR7, 0x190, URZ ;  /* 0x0000019007197890 */ /* 0x000fe4000fffe0ff */
[----:B----4-:R-:W-:Y:S01]  /*47f0*/  UISETP.NE.U32.AND UP3, UPT, UR4, URZ, UPT ;  /* 0x000000ff0400728c */ /* 0x010fe2000bf65070 */
[----:B------:R-:W2:Y:S01]  /*4800*/  LDC R18, c[0x0][0xb20] ;  /* 0x0002c800ff127b82 */ /* 0x000ea20000000800 */
[----:B-1----:R-:W-:Y:S01]  /*4810*/  ISETP.NE.AND P1, PT, R0, 0x1, PT ;  /* 0x000000010000780c */ /* 0x002fe20003f25270 */
[----:B------:R-:W-:-:S02]  /*4820*/  UISETP.NE.AND.EX UP2, UPT, UR9, URZ, UPT, UP2 ;  /* 0x000000ff0900728c */ /* 0x000fc4000bf45320 */
[----:B------:R-:W-:Y:S02]  /*4830*/  UIADD3 UR17, UPT, UPT, UR7, 0x198, URZ ;  /* 0x0000019807117890 */ /* 0x000fe4000fffe0ff */
[----:B------:R-:W-:Y:S02]  /*4840*/  UPRMT UR13, UR37, 0x654, UR13 ;  /* 0x00000654250d7896 */ /* 0x000fe4000800000d */
[----:B------:R-:W1:Y:S01]  /*4850*/  LDC.64 R30, c[0x0][0x348] ;  /* 0x0000d200ff1e7b82 */ /* 0x000e620000000a00 */
[----:B------:R-:W-:-:S07]  /*4860*/  UISETP.NE.AND.EX UP3, UPT, UR5, URZ, UPT, UP3 ;  /* 0x000000ff0500728c */ /* 0x000fce000bf65330 */
[----:B------:R-:W4:Y:S08]  /*4870*/  LDC.64 R16, c[0x0][0xb10] ;  /* 0x0002c400ff107b82 */ /* 0x000f300000000a00 */
[----:B------:R-:W1:Y:S08]  /*4880*/  LDC.64 R6, c[0x0][0xb18] ;  /* 0x0002c600ff067b82 */ /* 0x000e700000000a00 */
[----:B------:R-:W1:Y:S08]  /*4890*/  LDC.64 R4, c[0x0][0xb28] ;  /* 0x0002ca00ff047b82 */ /* 0x000e700000000a00 */
[----:B--23--:R-:W1:Y:S02]  /*48a0*/  LDC R19, c[0x0][0x374] ;  /* 0x0000dd00ff137b82 */ /* 0x00ce640000000800 */
.L_x_99:
[C---:B------:R-:W-:Y:S02]  /*48b0*/  LEA R0, R28.reuse, UR7, 0x3 ;  /* 0x000000071c007c11 */ /* 0x040fe4000f8e18ff */
[----:B------:R-:W-:Y:S02]  /*48c0*/  SHF.L.U32 R2, R27, 0x1f, RZ ;  /* 0x0000001f1b027819 */ /* 0x000fe400000006ff */
[----:B------:R-:W-:Y:S02]  /*48d0*/  LEA R20, R28, UR7, 0x4 ;  /* 0x000000071c147c11 */ /* 0x000fe4000f8e20ff */
[----:B--2---:R-:W2:Y:S02]  /*48e0*/  SYNCS.PHASECHK.TRANS64.TRYWAIT P0, [R0+URZ+0x1d0], R2 ;  /* 0x0001d002000075a7 */ /* 0x004ea400080011ff */
[----:B--2---:R-:W-:Y:S05]  /*48f0*/  @!P0 BRA `(.L_x_90) ;  /* 0x00000054001c8947 */ /* 0x004fea0003800000 */
.L_x_211:
[----:B------:R-:W-:Y:S01]  /*4900*/  ISETP.GE.AND P0, PT, R37, 0x1, PT ;  /* 0x000000012500780c */ /* 0x000fe20003f06270 */
[----:B------:R-:W3:Y:S01]  /*4910*/  LDS.128 R20, [R20+0x260] ;  /* 0x0002600014147984 */ /* 0x000ee20000000c00 */
[----:B--2---:R-:W-:Y:S01]  /*4920*/  VIADD R0, R0, 0x1e0 ;  /* 0x000001e000007836 */ /* 0x004fe20000000000 */
[----:B------:R-:W-:Y:S01]  /*4930*/  @!PT LDS RZ, [RZ] ;  /* 0x00000000fffff984 */ /* 0x000fe20000000800 */
[----:B------:R-:W-:Y:S01]  /*4940*/  @!PT LDS RZ, [RZ] ;  /* 0x00000000fffff984 */ /* 0x000fe20000000800 */
[----:B------:R-:W-:Y:S01]  /*4950*/  @!PT LDS RZ, [RZ] ;  /* 0x00000000fffff984 */ /* 0x000fe20000000800 */
[----:B------:R-:W-:Y:S01]  /*4960*/  @!PT LDS RZ, [RZ] ;  /* 0x00000000fffff984 */ /* 0x000fe20000000800 */
[----:B------:R2:W-:Y:S06]  /*4970*/  MEMBAR.ALL.CTA ;  /* 0x0000000000007992 */ /* 0x0005ec0000008000 */
[----:B--2---:R-:W2:Y:S01]  /*4980*/  FENCE.VIEW.ASYNC.S ;  /* 0x00000000000073c6 */ /* 0x004ea20000000000 */
[----:B------:R-:W-:Y:S04]  /*4990*/  PRMT R0, RZ, 0x654, R0 ;  /* 0x00000654ff007816 */ /* 0x000fe80000000000 */
[----:B--2---:R2:W-:Y:S01]  /*49a0*/  SYNCS.ARRIVE.TRANS64.RED.A1T0 RZ, [R0+URZ], RZ ;  /* 0x000000ff00ff79a7 */ /* 0x0045e200081004ff */
[----:B---3--:R-:W-:Y:S11]  /*49b0*/  LOP3.LUT P3, RZ, R22, 0x1, RZ, 0xc0, !PT ;  /* 0x0000000116ff7812 */ /* 0x008ff6000786c0ff */
[----:B------:R-:W-:Y:S02]  /*49c0*/  @!UPT UIADD3 URZ, UPT, UPT, URZ, URZ, URZ ;  /* 0x000000fffffff290 */ /* 0x000fe4000fffe0ff */
[----:B------:R-:W-:Y:S02]  /*49d0*/  @P3 MOV R11, R20 ;  /* 0x00000014000b3202 */ /* 0x000fe40000000f00 */
[----:B------:R-:W-:Y:S01]  /*49e0*/  @P3 LOP3.LUT R10, R21, 0xffff, RZ, 0xc0, !PT ;  /* 0x0000ffff150a3812 */ /* 0x000fe200078ec0ff */
[----:B--2---:R-:W-:Y:S06]  /*49f0*/  @!P0 BRA `(.L_x_91) ;  /* 0x0000000000a48947 */ /* 0x004fec0003800000 */
[-C--:B-1----:R-:W-:Y:S01]  /*4a00*/  IMAD.HI.U32 R0, R19, R7.reuse, RZ ;  /* 0x0000000713007227 */ /* 0x082fe200078e00ff */
[----:B------:R-:W-:Y:S02]  /*4a10*/  ISETP.NE.AND P0, PT, R6, 0x1, PT ;  /* 0x000000010600780c */ /* 0x000fe40003f05270 */
[----:B------:R-:W-:Y:S01]  /*4a20*/  ISETP.NE.AND P2, PT, R37, 0x1, PT ;  /* 0x000000012500780c */ /* 0x000fe20003f45270 */
[----:B----4-:R-:W-:Y:S01]  /*4a30*/  IMAD.HI.U32 R9, R24, R16, RZ ;  /* 0x0000001018097227 */ /* 0x010fe200078e00ff */
[----:B------:R-:W-:Y:S02]  /*4a40*/  SHF.R.U32.HI R0, RZ, R18, R0 ;  /* 0x00000012ff007219 */ /* 0x000fe40000011600 */
[----:B------:R-:W-:Y:S01]  /*4a50*/  ISETP.NE.AND P4, PT, R3, 0x1, PT ;  /* 0x000000010300780c */ /* 0x000fe20003f85270 */
[----:B------:R-:W-:Y:S01]  /*4a60*/  IMAD.HI.U32 R13, R10, R7, RZ ;  /* 0x000000070a0d7227 */ /* 0x000fe200078e00ff */
[----:B------:R-:W-:Y:S02]  /*4a70*/  SHF.R.U32.HI R9, RZ, R17, R9 ;  /* 0x00000011ff097219 */ /* 0x000fe40000011609 */
[----:B------:R-:W-:Y:S01]  /*4a80*/  SEL R0, R19, R0, !P0 ;  /* 0x0000000013007207 */ /* 0x000fe20004000000 */
[----:B------:R-:W-:Y:S01]  /*4a90*/  IMAD.HI.U32 R12, R11, R16, RZ ;  /* 0x000000100b0c7227 */ /* 0x000fe200078e00ff */
[----:B------:R-:W-:Y:S03]  /*4aa0*/  SEL R9, R24, R9, !P4 ;  /* 0x0000000918097207 */ /* 0x000fe60006000000 */
[-C--:B------:R-:W-:Y:S01]  /*4ab0*/  IMAD.HI.U32 R8, R0, R4.reuse, RZ ;  /* 0x0000000400087227 */ /* 0x080fe200078e00ff */
[----:B------:R-:W-:Y:S03]  /*4ac0*/  SHF.R.U32.HI R12, RZ, R17, R12 ;  /* 0x00000011ff0c7219 */ /* 0x000fe6000001160c */
[----:B------:R-:W-:Y:S01]  /*4ad0*/  IMAD.HI.U32 R2, R9, R4, RZ ;  /* 0x0000000409027227 */ /* 0x000fe200078e00ff */
[-C--:B------:R-:W-:Y:S02]  /*4ae0*/  @P2 SHF.R.U32.HI R0, RZ, R5.reuse, R8 ;  /* 0x00000005ff002219 */ /* 0x080fe40000011608 */
[----:B------:R-:W-:Y:S02]  /*4af0*/  SHF.R.U32.HI R8, RZ, R18, R13 ;  /* 0x00000012ff087219 */ /* 0x000fe4000001160d */
[----:B------:R-:W-:Y:S01]  /*4b00*/  @P2 SHF.R.U32.HI R9, RZ, R5, R2 ;  /* 0x00000005ff092219 */ /* 0x000fe20000011602 */
[----:B------:R-:W-:Y:S01]  /*4b10*/  IMAD R0, R37, R0, RZ ;  /* 0x0000000025007224 */ /* 0x000fe200078e02ff */
[----:B------:R-:W-:Y:S02]  /*4b20*/  SEL R8, R10, R8, !P0 ;  /* 0x000000080a087207 */ /* 0x000fe40004000000 */
[----:B------:R-:W-:Y:S01]  /*4b30*/  SEL R2, R11, R12, !P4 ;  /* 0x0000000c0b027207 */ /* 0x000fe20006000000 */
[C---:B------:R-:W-:Y:S01]  /*4b40*/  IMAD R12, R37.reuse, R9, RZ ;  /* 0x00000009250c7224 */ /* 0x040fe200078e02ff */
[C---:B------:R-:W-:Y:S01]  /*4b50*/  ISETP.GE.AND P0, PT, R8.reuse, R0, PT ;  /* 0x000000000800720c */ /* 0x040fe20003f06270 */
[----:B------:R-:W-:Y:S03]  /*4b60*/  IMAD.HI.U32 R0, R8, R4, RZ ;  /* 0x0000000408007227 */ /* 0x000fe600078e00ff */
[----:B------:R-:W-:Y:S02]  /*4b70*/  ISETP.GE.OR P0, PT, R2, R12, P0 ;  /* 0x0000000c0200720c */ /* 0x000fe40000706670 */
[-C--:B------:R-:W-:Y:S04]  /*4b80*/  SHF.R.U32.HI R0, RZ, R5.reuse, R0 ;  /* 0x00000005ff007219 */ /* 0x080fe80000011600 */
[----:B------:R-:W-:Y:S05]  /*4b90*/  SEL R13, R8, R0, !P2 ;  /* 0x00000000080d7207 */ /* 0x000fea0005000000 */
[----:B------:R-:W-:Y:S02]  /*4ba0*/  IMAD.MOV R12, RZ, RZ, -R13 ;  /* 0x000000ffff0c7224 */ /* 0x000fe400078e0a0d */
[C---:B------:R-:W-:Y:S04]  /*4bb0*/  @!P0 IMAD.HI.U32 R0, R2.reuse, R4, RZ ;  /* 0x0000000402008227 */ /* 0x040fe800078e00ff */
[----:B------:R-:W-:Y:S01]  /*4bc0*/  IMAD R12, R37, R12, R8 ;  /* 0x0000000c250c7224 */ /* 0x000fe200078e0208 */
[----:B------:R-:W-:Y:S04]  /*4bd0*/  @!P0 SHF.R.U32.HI R0, RZ, R5, R0 ;  /* 0x00000005ff008219 */ /* 0x000fe80000011600 */
[----:B------:R-:W-:Y:S04]  /*4be0*/  @!P0 SEL R0, R2, R0, !P2 ;  /* 0x0000000002008207 */ /* 0x000fe80005000000 */
[----:B------:R-:W-:Y:S01]  /*4bf0*/  @!P0 IADD3 R13, PT, PT, R13, -R0, RZ ;  /* 0x800000000d0d8210 */ /* 0x000fe20007ffe0ff */
[----:B------:R-:W-:Y:S01]  /*4c00*/  @!P0 IMAD R0, R9, R12, R0 ;  /* 0x0000000c09008224 */ /* 0x000fe200078e0200 */
[----:B------:R-:W-:Y:S01]  /*4c10*/  IADD3 R9, PT, PT, -R8, RZ, RZ ;  /* 0x000000ff08097210 */ /* 0x000fe20007ffe1ff */
[--C-:B------:R-:W-:Y:S02]  /*4c20*/  IMAD.MOV R12, RZ, RZ, -R2.reuse ;  /* 0x000000ffff0c7224 */ /* 0x100fe400078e0a02 */
[----:B------:R-:W-:Y:S02]  /*4c30*/  @!P0 IMAD R8, R13, R37, R2 ;  /* 0x000000250d088224 */ /* 0x000fe400078e0202 */
[----:B------:R-:W-:Y:S02]  /*4c40*/  @!P0 IMAD.MOV.U32 R2, RZ, RZ, R0 ;  /* 0x000000ffff028224 */ /* 0x000fe400078e0000 */
[----:B------:R-:W-:Y:S02]  /*4c50*/  IMAD R11, R3, R12, R11 ;  /* 0x0000000c030b7224 */ /* 0x000fe400078e020b */
[----:B------:R-:W-:Y:S02]  /*4c60*/  IMAD R10, R6, R9, R10 ;  /* 0x00000009060a7224 */ /* 0x000fe400078e020a */
[----:B------:R-:W-:Y:S02]  /*4c70*/  IMAD R11, R2, R3, R11 ;  /* 0x00000003020b7224 */ /* 0x000fe400078e020b */
[----:B------:R-:W-:Y:S02]  /*4c80*/  IMAD R10, R8, R6, R10 ;  /* 0x00000006080a7224 */ /* 0x000fe400078e020a */
.L_x_91:
[----:B------:R-:W-:Y:S05]  /*4c90*/  BRA.U UP1, `(.L_x_92) ;  /* 0x0000000101107547 */ /* 0x000fea000b800000 */
[----:B------:R-:W-:Y:S04]  /*4ca0*/  MOV R2, UR6 ;  /* 0x0000000600027c02 */ /* 0x000fe80008000f00 */
[----:B------:R-:W-:Y:S04]  /*4cb0*/  SHF.L.U32 R2, R2, 0x1f, RZ ;  /* 0x0000001f02027819 */ /* 0x000fe800000006ff */
[----:B------:R-:W2:Y:S02]  /*4cc0*/  SYNCS.PHASECHK.TRANS64.TRYWAIT P0, [UR7+0x1c8], R2 ;  /* 0x0001c802ff0075a7 */ /* 0x000ea40008001107 */
[----:B--2---:R-:W-:Y:S05]  /*4cd0*/  @!P0 BRA `(.L_x_93) ;  /* 0x0000005000388947 */ /* 0x004fea0003800000 */
.L_x_92:
[----:B------:R-:W-:Y:S02]  /*4ce0*/  R2UR UR27, R15 ;  /* 0x000000000f1b72ca */ /* 0x000fe400000e0000 */
[----:B------:R-:W-:Y:S02]  /*4cf0*/  R2UR UR26, R14 ;  /* 0x000000000e1a72ca */ /* 0x000fe400000e0000 */
[----:B------:R-:W-:Y:S02]  /*4d00*/  ISETP.NE.U32.AND P2, PT, RZ, UR4, PT ;  /* 0x00000004ff007c0c */ /* 0x000fe4000bf45070 */
[----:B------:R-:W-:Y:S02]  /*4d10*/  SHF.L.U32 R14, R29, 0x1f, RZ ;  /* 0x0000001f1d0e7819 */ /* 0x000fe400000006ff */
[----:B------:R-:W-:Y:S05]  /*4d20*/  ISETP.NE.AND.EX P2, PT, RZ, UR5, PT, P2 ;  /* 0x00000005ff007c0c */ /* 0x000fea000bf45320 */
[----:B------:R-:W-:Y:S02]  /*4d30*/  USHF.L.U32 UR27, UR27, 0x6, URZ ;  /* 0x000000061b1b7899 */ /* 0x000fe400080006ff */
[----:B------:R-:W-:Y:S01]  /*4d40*/  UIMAD UR26, UR26, 0xc0, URZ ;  /* 0x000000c01a1a78a4 */ /* 0x000fe2000f8e02ff */
[----:B------:R-:W-:Y:S11]  /*4d50*/  BRA.U !UP3, `(.L_x_94) ;  /* 0x000000010b347547 */ /* 0x000ff6000b800000 */
[----:B------:R-:W-:Y:S01]  /*4d60*/  UPLOP3.LUT UP0, UPT, UPT, UPT, UP2, 0x80, 0x8 ;  /* 0x000000000008789c */ /* 0x000fe20003f0f020 */
[----:B--2---:R-:W-:Y:S02]  /*4d70*/  HFMA2 R0, -RZ, RZ, 0, 5.9604644775390625e-08 ;  /* 0x00000001ff007431 */ /* 0x004fe400000001ff */
[----:B------:R-:W-:Y:S03]  /*4d80*/  IMAD.MOV.U32 R98, RZ, RZ, 0x1 ;  /* 0x00000001ff627424 */ /* 0x000fe600078e00ff */
[----:B------:R-:W-:Y:S05]  /*4d90*/  PLOP3.LUT P0, PT, PT, PT, UP0, 0x80, 0x8 ;  /* 0x000000000008781c */ /* 0x000fea0003f0f008 */
[----:B------:R-:W2:Y:S01]  /*4da0*/  @UP0 LDCU.64 UR10, c[0x0][0x888] ;  /* 0x00011100ff0a07ac */ /* 0x000ea20008000a00 */
[----:B------:R-:W-:Y:S07]  /*4db0*/  @UP0 UIMAD UR8, UR36, UR4, URZ ;  /* 0x00000004240802a4 */ /* 0x000fee000f8e02ff */
[----:B------:R-:W-:Y:S01]  /*4dc0*/  @!P0 PRMT R98, R0, 0x7610, R98 ;  /* 0x0000761000628816 */ /* 0x000fe20000000062 */
[----:B--2---:R-:W-:Y:S03]  /*4dd0*/  @UP0 UIMAD.WIDE UR10, UR8, 0x4, UR10 ;  /* 0x00000004080a08a5 */ /* 0x004fe6000f8e020a */
[----:B------:R-:W2:Y:S03]  /*4de0*/  @!UP0 LDCU UR8, c[0x0][0x880] ;  /* 0x00011000ff0887ac */ /* 0x000ea60008000800 */
[----:B------:R-:W-:Y:S01]  /*4df0*/  IMAD.U32 R8, RZ, RZ, UR10 ;  /* 0x0000000aff087e24 */ /* 0x000fe2000f8e00ff */
[----:B------:R-:W-:Y:S05]  /*4e00*/  MOV R9, UR11 ;  /* 0x0000000b00097c02 */ /* 0x000fea0008000f00 */
[----:B-----5:R3:W5:Y:S02]  /*4e10*/  @P0 LDG.E R49, desc[UR46][R8.64] ;  /* 0x0000002e08310981 */ /* 0x020764000c1e1900 */
[----:B--23--:R-:W-:Y:S07]  /*4e20*/  @!P0 IMAD.U32 R49, RZ, RZ, UR8 ;  /* 0x00000008ff318e24 */ /* 0x00cfee000f8e00ff */
.L_x_94:
[----:B-----5:R-:W-:Y:S01]  /*4e30*/  @!P2 FSETP.EQ.AND P0, PT, R49, RZ, PT ;  /* 0x000000ff3100a20b */ /* 0x020fe20003f02000 */
[----:B------:R-:W-:Y:S01]  /*4e40*/  @!UPT UIADD3 URZ, UPT, UPT, URZ, URZ, URZ ;  /* 0x000000fffffff290 */ /* 0x000fe2000fffe0ff */
[----:B------:R-:W-:Y:S11]  /*4e50*/  @!P2 BRA `(.L_x_95) ;  /* 0x000000000014a947 */ /* 0x000ff60003800000 */
[----:B------:R-:W-:Y:S02]  /*4e60*/  LOP3.LUT P2, RZ, R98, 0xff, RZ, 0xc0, !PT ;  /* 0x000000ff62ff7812 */ /* 0x000fe4000784c0ff */
[----:B------:R-:W-:Y:S04]  /*4e70*/  PLOP3.LUT P0, PT, PT, PT, UP0, 0x80, 0x8 ;  /* 0x000000000008781c */ /* 0x000fe80003f0f008 */
[----:B------:R-:W-:Y:S07]  /*4e80*/  PLOP3.LUT P0, PT, P0, PT, PT, 0x8, 0x80 ;  /* 0x000000000080781c */ /* 0x000fee000070e170 */
[----:B------:R-:W-:Y:S11]  /*4e90*/  @P2 FSETP.EQ.AND P0, PT, R49, RZ, PT ;  /* 0x000000ff3100220b */ /* 0x000ff60003f02000 */
[----:B------:R-:W-:Y:S02]  /*4ea0*/  @!UPT UIADD3 URZ, UPT, UPT, URZ, URZ, URZ ;  /* 0x000000fffffff290 */ /* 0x000fe4000fffe0ff */
.L_x_95:
[----:B------:R-:W3:Y:S01]  /*4eb0*/  SYNCS.PHASECHK.TRANS64.TRYWAIT P2, [UR7+0x1a8], R14 ;  /* 0x0001a80eff0075a7 */ /* 0x000ee20008041107 */
[----:B------:R-:W-:Y:S04]  /*4ec0*/  ELECT P4, URZ, PT ;  /* 0x0000000000ff782f */ /* 0x000fe80003880000 */
[----:B------:R-:W-:Y:S11]  /*4ed0*/  PLOP3.LUT P4, PT, P0, P4, PT, 0xf2, 0x2f ;  /* 0x00000000002f781c */ /* 0x000ff60000789e72 */
[----:B------:R-:W-:Y:S02]  /*4ee0*/  @!UPT UIADD3 URZ, UPT, UPT, URZ, URZ, URZ ;  /* 0x000000fffffff290 */ /* 0x000fe4000fffe0ff */
[----:B-1----:R-:W-:Y:S05]  /*4ef0*/  @!P4 IADD3 R8, P0, PT, R30, 0x580, RZ ;  /* 0x000005801e08c810 */ /* 0x002fea0007f1e0ff */
[----:B--2---:R-:W-:Y:S01]  /*4f00*/  @!P4 IMAD.X R2, RZ, RZ, R31, P0 ;  /* 0x000000ffff02c224 */ /* 0x004fe200000e061f */
[----:B---3--:R-:W-:Y:S07]  /*4f10*/  @!P2 BRA `(.L_x_96) ;  /* 0x0000004c00c0a947 */ /* 0x008fee0003800000 */
.L_x_214:
[----:B------:R-:W-:Y:S01]  /*4f20*/  @!P4 R2UR UR8, R2 ;  /* 0x000000000208c2ca */ /* 0x000fe200000e0000 */
[----:B------:R-:W-:Y:S01]  /*4f30*/  VOTEU.ALL UP1, P4 ;  /* 0x0000000000ff7886 */ /* 0x000fe20002020000 */
[----:B------:R-:W-:Y:S01]  /*4f40*/  @!P4 R2UR UR9, R8 ;  /* 0x000000000809c2ca */ /* 0x000fe200000e0000 */
[----:B-1----:R-:W-:Y:S01]  /*4f50*/  @!P4 IMAD.MOV.U32 R0, RZ, RZ, 0x1000 ;  /* 0x00001000ff00c424 */ /* 0x002fe200078e00ff */
[----:B------:R-:W-:Y:S01]  /*4f60*/  UMOV UR10, 0x0 ;  /* 0x00000000000a7882 */ /* 0x000fe20000000000 */
[----:B------:R-:W-:Y:S01]  /*4f70*/  UMOV UR11, 0x10000000 ;  /* 0x10000000000b7882 */ /* 0x000fe20000000000 */
[----:B------:R-:W-:Y:S01]  /*4f80*/  @!UP1 UIADD3 UR24, UPT, UPT, UR7, 0x400, URZ ;  /* 0x0000040007189890 */ /* 0x000fe2000fffe0ff */
[----:B------:R-:W-:Y:S01]  /*4f90*/  VOTEU.ALL UP1, P4 ;  /* 0x0000000000ff7886 */ /* 0x000fe20002020000 */
[----:B------:R-:W-:Y:S05]  /*4fa0*/  UMOV UR28, UR36 ;  /* 0x00000024001c7c82 */ /* 0x000fea0008000000 */
[----:B------:R-:W-:Y:S01]  /*4fb0*/  IMAD.U32 R9, RZ, RZ, UR8 ;  /* 0x00000008ff097e24 */ /* 0x000fe2000f8e00ff */
[----:B------:R-:W-:Y:S01]  /*4fc0*/  UPRMT UR8, UR37, 0x654, UR25 ;  /* 0x0000065425087896 */ /* 0x000fe20008000019 */
[----:B------:R-:W-:Y:S03]  /*4fd0*/  IMAD.U32 R8, RZ, RZ, UR9 ;  /* 0x00000009ff087e24 */ /* 0x000fe6000f8e00ff */
[----:B------:R-:W-:Y:S02]  /*4fe0*/  @!P4 R2UR UR15, R9 ;  /* 0x00000000090fc2ca */ /* 0x000fe400000e0000 */
[----:B------:R-:W-:Y:S02]  /*4ff0*/  @!P4 R2UR UR14, R8 ;  /* 0x00000000080ec2ca */ /* 0x000fe400000e0000 */
[----:B------:R-:W-:Y:S05]  /*5000*/  @!P4 IADD3 R8, P0, PT, R30, 0x580, RZ ;  /* 0x000005801e08c810 */ /* 0x000fea0007f1e0ff */
[----:B------:R-:W-:Y:S06]  /*5010*/  @!P4 IMAD.X R2, RZ, RZ, R31, P0 ;  /* 0x000000ffff02c224 */ /* 0x000fec00000e061f */
[----:B------:R1:W-:Y:S01]  /*5020*/  @!UP1 UTMALDG.3D [UR24], [UR14], desc[UR10] ;  /* 0x00000a180e0095b4 */ /* 0x0003e20008011000 */
[----:B------:R1:W-:Y:S01]  /*5030*/  @!P4 SYNCS.ARRIVE.TRANS64.RED.A0TR RZ, [UR7+0x190], R0 ;  /* 0x00019000ffffc9a7 */ /* 0x0003e20008300407 */
[----:B------:R-:W-:Y:S01]  /*5040*/  SYNCS.ARRIVE.TRANS64.RED.A1T0 RZ, [UR8], RZ ;  /* 0x000000ffffff79a7 */ /* 0x000fe20008100408 */
[----:B------:R-:W2:Y:S02]  /*5050*/  SYNCS.PHASECHK.TRANS64.TRYWAIT P2, [UR7+0x1b0], R14 ;  /* 0x0001b00eff0075a7 */ /* 0x000ea40008041107 */
[----:B-12---:R-:W-:Y:S05]  /*5060*/  @!P2 BRA `(.L_x_97) ;  /* 0x0000004c0084a947 */ /* 0x006fea0003800000 */
.L_x_216:
[----:B------:R-:W2:Y:S01]  /*5070*/  LDC.64 R12, c[0x0][0xb18] ;  /* 0x0002c600ff0c7b82 */ /* 0x000ea20000000a00 */
[----:B------:R-:W-:Y:S01]  /*5080*/  @!P4 R2UR UR8, R2 ;  /* 0x000000000208c2ca */ /* 0x000fe200000e0000 */
[----:B------:R-:W-:Y:S01]  /*5090*/  VOTEU.ALL UP1, P4 ;  /* 0x0000000000ff7886 */ /* 0x000fe20002020000 */
[----:B------:R-:W-:Y:S01]  /*50a0*/  @!P4 R2UR UR9, R8 ;  /* 0x000000000809c2ca */ /* 0x000fe200000e0000 */
[----:B-1----:R-:W-:Y:S01]  /*50b0*/  @!P4 IMAD.MOV.U32 R0, RZ, RZ, 0x1000 ;  /* 0x00001000ff00c424 */ /* 0x002fe200078e00ff */
[----:B------:R-:W-:Y:S03]  /*50c0*/  UMOV UR10, 0x0 ;  /* 0x00000000000a7882 */ /* 0x000fe60000000000 */
[----:B------:R-:W1:Y:S01]  /*50d0*/  @!P1 LDC R2, c[0x0][0xb0c] ;  /* 0x0002c300ff029b82 */ /* 0x000e620000000800 */
[----:B------:R-:W-:Y:S01]  /*50e0*/  @!UP1 UIADD3 UR18, UPT, UPT, UR26, 0x40, URZ ;  /* 0x000000401a129890 */ /* 0x000fe2000fffe0ff */
[----:B------:R-:W-:Y:S01]  /*50f0*/  @P3 SHF.R.U32.HI R26, RZ, 0x10, R21 ;  /* 0x00000010ff1a3819 */ /* 0x000fe20000011615 */
[----:B------:R-:W-:Y:S01]  /*5100*/  @!UP1 UIADD3 UR16, UPT, UPT, UR7, 0x1400, URZ ;  /* 0x0000140007109890 */ /* 0x000fe2000fffe0ff */
[----:B------:R-:W-:Y:S01]  /*5110*/  VIADD R28, R28, 0x1 ;  /* 0x000000011c1c7836 */ /* 0x000fe20000000000 */
[----:B------:R-:W-:Y:S01]  /*5120*/  VOTEU.ALL UP1, P4 ;  /* 0x0000000000ff7886 */ /* 0x000fe20002020000 */
[----:B------:R-:W-:Y:S01]  /*5130*/  UMOV UR11, 0x10000000 ;  /* 0x10000000000b7882 */ /* 0x000fe20000000000 */
[----:B------:R-:W-:Y:S01]  /*5140*/  UMOV UR19, UR27 ;  /* 0x0000001b00137c82 */ /* 0x000fe20008000000 */
[----:B------:R-:W-:Y:S01]  /*5150*/  IMAD.U32 R9, RZ, RZ, UR8 ;  /* 0x00000008ff097e24 */ /* 0x000fe2000f8e00ff */
[----:B------:R-:W-:Y:S01]  /*5160*/  UMOV UR20, UR36 ;  /* 0x0000002400147c82 */ /* 0x000fe20008000000 */
[----:B------:R-:W-:Y:S01]  /*5170*/  IMAD.U32 R8, RZ, RZ, UR9 ;  /* 0x00000009ff087e24 */ /* 0x000fe2000f8e00ff */
[----:B------:R-:W-:Y:S02]  /*5180*/  UPRMT UR8, UR37, 0x654, UR17 ;  /* 0x0000065425087896 */ /* 0x000fe40008000011 */
[----:B------:R-:W-:Y:S02]  /*5190*/  @!P4 R2UR UR15, R9 ;  /* 0x00000000090fc2ca */ /* 0x000fe400000e0000 */
[----:B------:R-:W-:Y:S02]  /*51a0*/  @!P4 R2UR UR14, R8 ;  /* 0x00000000080ec2ca */ /* 0x000fe400000e0000 */
[----:B------:R-:W3:Y:S11]  /*51b0*/  LDC.64 R8, c[0x0][0xb10] ;  /* 0x0002c400ff087b82 */ /* 0x000ef60000000a00 */
[----:B------:R1:W-:Y:S01]  /*51c0*/  @!UP1 UTMALDG.3D [UR16], [UR14], desc[UR10] ;  /* 0x00000a100e0095b4 */ /* 0x0003e20008011000 */
[----:B------:R5:W-:Y:S01]  /*51d0*/  @!P4 SYNCS.ARRIVE.TRANS64.RED.A0TR RZ, [UR7+0x198], R0 ;  /* 0x00019800ffffc9a7 */ /* 0x000be20008300407 */
[C---:B---3--:R-:W-:Y:S01]  /*51e0*/  @!P1 IMAD.HI.U32 R8, R11.reuse, R8, RZ ;  /* 0x000000080b089227 */ /* 0x048fe200078e00ff */
[----:B--2---:R-:W-:Y:S02]  /*51f0*/  @!P1 ISETP.NE.AND P0, PT, R12, 0x1, PT ;  /* 0x000000010c00980c */ /* 0x004fe40003f05270 */
[----:B-1----:R-:W-:Y:S01]  /*5200*/  @!P1 ISETP.NE.AND P2, PT, R2, 0x1, PT ;  /* 0x000000010200980c */ /* 0x002fe20003f45270 */
[----:B------:R-:W-:Y:S01]  /*5210*/  SYNCS.ARRIVE.TRANS64.RED.A1T0 RZ, [UR8], RZ ;  /* 0x000000ffffff79a7 */ /* 0x000fe20008100408 */
[C---:B------:R-:W-:Y:S01]  /*5220*/  @!P1 IMAD.HI.U32 R13, R10.reuse, R13, RZ ;  /* 0x0000000d0a0d9227 */ /* 0x040fe200078e00ff */
[----:B------:R-:W-:Y:S04]  /*5230*/  @!P1 SHF.R.U32.HI R8, RZ, R9, R8 ;  /* 0x00000009ff089219 */ /* 0x000fe80000011608 */
[----:B------:R-:W-:Y:S01]  /*5240*/  @!P1 SEL R8, R11, R8, !P2 ;  /* 0x000000080b089207 */ /* 0x000fe20005000000 */
[----:B------:R-:W1:Y:S01]  /*5250*/  SYNCS.PHASECHK.TRANS64.TRYWAIT P5, [UR7+0x1b8], R14 ;  /* 0x0001b80eff0075a7 */ /* 0x000e6200080a1107 */
[----:B-----5:R-:W2:Y:S02]  /*5260*/  @!P1 LDC R0, c[0x0][0xb20] ;  /* 0x0002c800ff009b82 */ /* 0x020ea40000000800 */
[----:B--2---:R-:W-:Y:S04]  /*5270*/  @!P1 SHF.R.U32.HI R0, RZ, R0, R13 ;  /* 0x00000000ff009219 */ /* 0x004fe8000001160d */
[----:B------:R-:W-:Y:S05]  /*5280*/  @!P1 SEL R9, R10, R0, !P0 ;  /* 0x000000000a099207 */ /* 0x000fea0004000000 */
[----:B------:R-:W-:Y:S02]  /*5290*/  @!P1 IMAD.IADD R0, R9, 0x1, -R8 ;  /* 0x0000000109009824 */ /* 0x000fe400078e0a08 */
[----:B------:R-:W-:Y:S02]  /*52a0*/  @!P1 IMAD.IADD R8, R8, 0x1, -R9 ;  /* 0x0000000108089824 */ /* 0x000fe400078e0a09 */
[----:B------:R-:W-:Y:S02]  /*52b0*/  @!P1 IMAD R11, R0, R2, R11 ;  /* 0x00000002000b9224 */ /* 0x000fe400078e020b */
[----:B------:R-:W-:Y:S01]  /*52c0*/  @!P1 IMAD R10, R8, R12, R10 ;  /* 0x0000000c080a9224 */ /* 0x000fe200078e020a */
[----:B-1----:R-:W-:Y:S06]  /*52d0*/  @!P5 BRA `(.L_x_98) ;  /* 0x0000004c0000d947 */ /* 0x002fec0003800000 */
.L_x_218:
[----:B------:R-:W-:Y:S01]  /*52e0*/  @!P4 IADD3 R2, P0, PT, R30, 0x580, RZ ;  /* 0x000005801e02c810 */ /* 0x000fe20007f1e0ff */
[----:B------:R-:W-:Y:S01]  /*52f0*/  VOTEU.ALL UP1, P4 ;  /* 0x0000000000ff7886 */ /* 0x000fe20002020000 */
[----:B------:R-:W-:Y:S01]  /*5300*/  UMOV UR18, 0x0 ;  /* 0x0000000000127882 */ /* 0x000fe20000000000 */
[----:B------:R-:W-:Y:S01]  /*5310*/  UMOV UR19, 0x10000000 ;  /* 0x1000000000137882 */ /* 0x000fe20000000000 */
[----:B------:R-:W-:Y:S01]  /*5320*/  @!P4 R2UR UR9, R2 ;  /* 0x000000000209c2ca */ /* 0x000fe200000e0000 */
[----:B-1----:R-:W-:Y:S01]  /*5330*/  @!P4 IMAD.X R0, RZ, RZ, R31, P0 ;  /* 0x000000ffff00c224 */ /* 0x002fe200000e061f */
[----:B------:R-:W-:Y:S01]  /*5340*/  @!UP1 UIADD3 UR10, UPT, UPT, UR26, 0x80, URZ ;  /* 0x000000801a0a9890 */ /* 0x000fe2000fffe0ff */
[----:B------:R-:W-:Y:S01]  /*5350*/  ISETP.NE.AND P0, PT, R28, 0x2, PT ;  /* 0x000000021c00780c */ /* 0x000fe20003f05270 */
[----:B------:R-:W-:Y:S01]  /*5360*/  UMOV UR11, UR27 ;  /* 0x0000001b000b7c82 */ /* 0x000fe20008000000 */
[----:B------:R-:W-:Y:S01]  /*5370*/  UMOV UR12, UR36 ;  /* 0x00000024000c7c82 */ /* 0x000fe20008000000 */
[----:B------:R-:W-:Y:S01]  /*5380*/  @!P4 R2UR UR8, R0 ;  /* 0x000000000008c2ca */ /* 0x000fe200000e0000 */
[----:B------:R-:W-:Y:S01]  /*5390*/  IMAD.IADD R14, R10, 0x1, R96 ;  /* 0x000000010a0e7824 */ /* 0x000fe200078e0260 */
[----:B------:R-:W-:Y:S01]  /*53a0*/  @P3 R2UR UR36, R26 ;  /* 0x000000001a2432ca */ /* 0x000fe200000e0000 */
[----:B------:R-:W-:Y:S01]  /*53b0*/  IMAD.IADD R15, R11, 0x1, R97 ;  /* 0x000000010b0f7824 */ /* 0x000fe200078e0261 */
[----:B------:R-:W-:Y:S02]  /*53c0*/  SEL R0, RZ, 0x1, P0 ;  /* 0x00000001ff007807 */ /* 0x000fe40000000000 */
[----:B------:R-:W-:Y:S01]  /*53d0*/  LOP3.LUT R29, R29, 0x1, RZ, 0x3c, !PT ;  /* 0x000000011d1d7812 */ /* 0x000fe200078e3cff */
[----:B------:R-:W-:Y:S01]  /*53e0*/  IMAD.U32 R8, RZ, RZ, UR9 ;  /* 0x00000009ff087e24 */ /* 0x000fe2000f8e00ff */
[----:B------:R-:W-:Y:S01]  /*53f0*/  @!UP1 UIADD3 UR9, UPT, UPT, UR7, 0x1a0, URZ ;  /* 0x000001a007099890 */ /* 0x000fe2000fffe0ff */
[----:B------:R-:W-:Y:S02]  /*5400*/  LOP3.LUT R27, R27, R0, RZ, 0x3c, !PT ;  /* 0x000000001b1b7212 */ /* 0x000fe400078e3cff */
[----:B------:R-:W-:Y:S02]  /*5410*/  SEL R28, R28, RZ, P0 ;  /* 0x000000ff1c1c7207 */ /* 0x000fe40000000000 */
[----:B------:R-:W-:Y:S01]  /*5420*/  IMAD.U32 R9, RZ, RZ, UR8 ;  /* 0x00000008ff097e24 */ /* 0x000fe2000f8e00ff */
[----:B------:R-:W-:Y:S01]  /*5430*/  @!P4 R2UR UR14, R8 ;  /* 0x00000000080ec2ca */ /* 0x000fe200000e0000 */
[----:B------:R-:W-:Y:S01]  /*5440*/  @!UP1 UIADD3 UR8, UPT, UPT, UR7, 0x2400, URZ ;  /* 0x0000240007089890 */ /* 0x000fe2000fffe0ff */
[----:B------:R-:W-:Y:S02]  /*5450*/  VOTEU.ALL UP1, P4 ;  /* 0x0000000000ff7886 */ /* 0x000fe40002020000 */
[----:B------:R-:W-:Y:S11]  /*5460*/  @!P4 R2UR UR15, R9 ;  /* 0x00000000090fc2ca */ /* 0x000ff600000e0000 */
[----:B------:R-:W-:Y:S02]  /*5470*/  @!UPT UIADD3 URZ, UPT, UPT, URZ, URZ, URZ ;  /* 0x000000fffffff290 */ /* 0x000fe4000fffe0ff */
[----:B------:R2:W-:Y:S01]  /*5480*/  @!UP1 UTMALDG.3D [UR8], [UR14], desc[UR18] ;  /* 0x000012080e0095b4 */ /* 0x0005e20008011000 */
[----:B------:R2:W-:Y:S01]  /*5490*/  @!P4 SYNCS.ARRIVE.TRANS64.RED.A0TR RZ, [UR7+0x1a0], R25 ;  /* 0x0001a019ffffc9a7 */ /* 0x0005e20008300407 */
[----:B------:R-:W-:Y:S01]  /*54a0*/  UPLOP3.LUT UP1, UPT, UPT, UPT, UPT, 0x80, 0x8 ;  /* 0x000000000008789c */ /* 0x000fe20003f2f070 */
[----:B------:R-:W-:Y:S01]  /*54b0*/  SYNCS.ARRIVE.TRANS64.RED.A1T0 RZ, [UR13], RZ ;  /* 0x000000ffffff79a7 */ /* 0x000fe2000810040d */
[----:B------:R-:W-:Y:S09]  /*54c0*/  @P3 BRA `(.L_x_99) ;  /* 0xfffffff000f83947 */ /* 0x000ff2000383ffff */
[----:B------:R-:W-:-:S04]  /*54d0*/  SHF.L.U32 R2, R29, 0x1f, RZ ;  /* 0x0000001f1d027819 */ /* 0x000fc800000006ff */
[----:B------:R-:W1:Y:S02]  /*54e0*/  SYNCS.PHASECHK.TRANS64.TRYWAIT P0, [UR7+0x1a8], R2 ;  /* 0x0001a802ff0075a7 */ /* 0x000e640008001107 */
[----:B-1----:R-:W-:Y:S05]  /*54f0*/  @!P0 BRA `(.L_x_100) ;  /* 0x0000004800908947 */ /* 0x002fea0003800000 */
.L_x_220:
[----:B------:R-:W3:Y:S02]  /*5500*/  SYNCS.PHASECHK.TRANS64.TRYWAIT P0, [UR7+0x1b0], R2 ;  /* 0x0001b002ff0075a7 */ /* 0x000ee40008001107 */
[----:B---3--:R-:W-:Y:S05]  /*5510*/  @!P0 BRA `(.L_x_101) ;  /* 0x0000004800a08947 */ /* 0x008fea0003800000 */
.L_x_222:
[----:B-1----:R-:W-:-:S07]  /*5520*/  MOV R0, UR7 ;  /* 0x0000000700007c02 */ /* 0x002fce0008000f00 */
.L_x_102:
[----:B-1----:R-:W-:-:S04]  /*5530*/  SHF.L.U32 R2, R29, 0x1f, RZ ;  /* 0x0000001f1d027819 */ /* 0x002fc800000006ff */
[----:B------:R1:W3:Y:S03]  /*5540*/  SYNCS.PHASECHK.TRANS64.TRYWAIT P0, [R0+URZ+0x1b8], R2 ;  /* 0x0001b802000075a7 */ /* 0x0002e600080011ff */
[----:B---3--:R-:W-:Y:S05]  /*5550*/  @!P0 NANOSLEEP.SYNCS 0x989680 ;  /* 0x009896800000895d */ /* 0x008fea0003900000 */
[----:B------:R-:W3:Y:S02]  /*5560*/  @!P0 SYNCS.PHASECHK.TRANS64 P0, [R0+URZ+0x1b8], R2 ;  /* 0x0001b802000085a7 */ /* 0x000ee400080010ff */
[----:B--23--:R-:W-:Y:S05]  /*5570*/  @P0 EXIT ;  /* 0x000000000000094d */ /* 0x00cfea0003800000 */
[----:B------:R-:W-:Y:S05]  /*5580*/  BRA `(.L_x_102) ;  /* 0xfffffffc00e87947 */ /* 0x000fea000383ffff */
.L_x_89:
[----:B------:R-:W-:-:S06]  /*5590*/  UISETP.GE.AND UP1, UPT, UR8, 0x4, UPT ;  /* 0x000000040800788c */ /* 0x000fcc000bf26270 */
[----:B------:R-:W-:-:S13]  /*55a0*/  PLOP3.LUT P0, PT, PT, PT, UP1, 0x80, 0x8 ;  /* 0x000000000008781c */ /* 0x000fda0003f0f018 */
[----:B------:R-:W-:Y:S05]  /*55b0*/  @!P0 EXIT ;  /* 0x000000000000894d */ /* 0x000fea0003800000 */
[----:B------:R-:W-:Y:S01]  /*55c0*/  BAR.SYNC.DEFER_BLOCKING 0x6, 0xa0 ;  /* 0x0182800000007b1d */ /* 0x000fe20000010000 */
[C---:B------:R-:W-:Y:S01]  /*55d0*/  IMAD.SHL.U32 R3, R110.reuse, 0x40, RZ ;  /* 0x000000406e037824 */ /* 0x040fe200078e00ff */
[C---:B------:R-:W-:Y:S01]  /*55e0*/  LOP3.LUT R111, R110.reuse, 0x60, RZ, 0xc0, !PT ;  /* 0x000000606e6f7812 */ /* 0x040fe200078ec0ff */
[C---:B------:R-:W-:Y:S01]  /*55f0*/  IMAD.SHL.U32 R102, R110.reuse, 0x20, RZ ;  /* 0x000000206e667824 */ /* 0x040fe200078e00ff */
[----:B------:R-:W-:Y:S01]  /*5600*/  CS2R R108, SRZ ;  /* 0x00000000006c7805 */ /* 0x000fe2000001ff00 */
[C---:B------:R-:W-:Y:S01]  /*5610*/  IMAD.SHL.U32 R4, R110.reuse, 0x2, RZ ;  /* 0x000000026e047824 */ /* 0x040fe200078e00ff */
[----:B------:R-:W-:Y:S02]  /*5620*/  UMOV UR49, 0x400 ;  /* 0x0000040000317882 */ /* 0x000fe40000000000 */
[----:B------:R-:W1:Y:S01]  /*5630*/  LDC R101, c[0x0][0x370] ;  /* 0x0000dc00ff657b82 */ /* 0x000e620000000800 */
[----:B------:R-:W-:Y:S01]  /*5640*/  ULEA UR49, UR37, UR49, 0x18 ;  /* 0x0000003125317291 */ /* 0x000fe2000f8ec0ff */
[----:B------:R-:W-:Y:S01]  /*5650*/  LOP3.LUT R2, R3, 0x180, RZ, 0xc0, !PT ;  /* 0x0000018003027812 */ /* 0x000fe200078ec0ff */
[----:B------:R-:W-:Y:S01]  /*5660*/  IMAD.U32 R36, R110, 0x10000, RZ ;  /* 0x000100006e247824 */ /* 0x000fe200078e00ff */
[----:B------:R-:W-:Y:S01]  /*5670*/  LOP3.LUT R102, R102, 0xc00, RZ, 0xc0, !PT ;  /* 0x00000c0066667812 */ /* 0x000fe200078ec0ff */
[----:B------:R-:W-:Y:S01]  /*5680*/  IMAD.MOV.U32 R46, RZ, RZ, RZ ;  /* 0x000000ffff2e7224 */ /* 0x000fe200078e00ff */
[----:B------:R-:W-:Y:S01]  /*5690*/  LOP3.LUT R4, R2, 0x20, R4, 0xf8, !PT ;  /* 0x0000002002047812 */ /* 0x000fe200078ef804 */
[----:B------:R-:W-:Y:S01]  /*56a0*/  IMAD.SHL.U32 R2, R110, 0x8, RZ ;  /* 0x000000086e027824 */ /* 0x000fe200078e00ff */
[----:B------:R-:W2:Y:S01]  /*56b0*/  LDC R43, c[0x0][0xb0c] ;  /* 0x0002c300ff2b7b82 */ /* 0x000ea20000000800 */
[----:B------:R-:W-:Y:S01]  /*56c0*/  LOP3.LUT R102, R102, 0x40, R3, 0xf8, !PT ;  /* 0x0000004066667812 */ /* 0x000fe200078ef803 */
[----:B------:R-:W-:Y:S01]  /*56d0*/  IMAD.MOV.U32 R113, RZ, RZ, RZ ;  /* 0x000000ffff717224 */ /* 0x000fe200078e00ff */
[----:B------:R-:W-:-:S02]  /*56e0*/  LOP3.LUT R36, R36, 0x600000, RZ, 0xc0, !PT ;  /* 0x0060000024247812 */ /* 0x000fc400078ec0ff */
[----:B------:R-:W-:Y:S02]  /*56f0*/  CS2R R106, SRZ ;  /* 0x00000000006a7805 */ /* 0x000fe4000001ff00 */
[----:B------:R-:W-:Y:S01]  /*5700*/  LOP3.LUT R110, R110, 0x2, RZ, 0xc0, !PT ;  /* 0x000000026e6e7812 */ /* 0x000fe200078ec0ff */
[----:B------:R-:W4:Y:S01]  /*5710*/  LDCU.64 UR52, c[0x0][0x348] ;  /* 0x00006900ff3477ac */ /* 0x000f220008000a00 */
[----:B------:R-:W-:Y:S01]  /*5720*/  LOP3.LUT R2, R4, 0x30, R2, 0x78, !PT ;  /* 0x0000003004027812 */ /* 0x000fe200078e7802 */
[----:B------:R-:W1:Y:S01]  /*5730*/  LDC R99, c[0x0][0xb20] ;  /* 0x0002c800ff637b82 */ /* 0x000e620000000800 */
[----:B------:R-:W3:Y:S01]  /*5740*/  LDS R0, [UR49+0x280] ;  /* 0x00028031ff007984 */ /* 0x000ee20008000800 */
[----:B------:R-:W-:Y:S01]  /*5750*/  LOP3.LUT R102, R102, 0x200, R3, 0xf8, !PT ;  /* 0x0000020066667812 */ /* 0x000fe200078ef803 */
[----:B------:R-:W-:Y:S01]  /*5760*/  IMAD.MOV R104, RZ, RZ, -R110 ;  /* 0x000000ffff687224 */ /* 0x000fe200078e0a6e */
[----:B------:R-:W1:Y:S02]  /*5770*/  LDCU.64 UR38, c[0x0][0x888] ;  /* 0x00011100ff2677ac */ /* 0x000e640008000a00 */
[----:B------:R-:W-:-:S02]  /*5780*/  LOP3.LUT R102, R102, R2, RZ, 0xfc, !PT ;  /* 0x0000000266667212 */ /* 0x000fc400078efcff */
[----:B------:R-:W1:Y:S01]  /*5790*/  LDC R42, c[0x0][0xb30] ;  /* 0x0002cc00ff2a7b82 */ /* 0x000e620000000800 */
[----:B------:R-:W1:Y:S01]  /*57a0*/  LDCU.64 UR44, c[0x0][0x890] ;  /* 0x00011200ff2c77ac */ /* 0x000e620008000a00 */
[----:B------:R-:W-:Y:S02]  /*57b0*/  UIADD3 UR48, UPT, UPT, UR49, 0x400, URZ ;  /* 0x0000040031307890 */ /* 0x000fe4000fffe0ff */
[----:B------:R-:W-:-:S04]  /*57c0*/  UIADD3 UR50, UPT, UPT, UR49, 0x3400, URZ ;  /* 0x0000340031327890 */ /* 0x000fc8000fffe0ff */
[----:B------:R-:W1:Y:S01]  /*57d0*/  LDC.64 R94, c[0x0][0xb10] ;  /* 0x0002c400ff5e7b82 */ /* 0x000e620000000a00 */
[----:B------:R-:W-:-:S07]  /*57e0*/  UMOV UR54, URZ ;  /* 0x000000ff00367c82 */ /* 0x000fce0008000000 */
[----:B------:R-:W1:Y:S08]  /*57f0*/  LDC.64 R40, c[0x0][0xb18] ;  /* 0x0002c600ff287b82 */ /* 0x000e700000000a00 */
[----:B------:R-:W1:Y:S08]  /*5800*/  LDC.64 R38, c[0x0][0xb28] ;  /* 0x0002ca00ff267b82 */ /* 0x000e700000000a00 */
[----:B------:R-:W1:Y:S01]  /*5810*/  LDC.64 R92, c[0x0][0x8b0] ;  /* 0x00022c00ff5c7b82 */ /* 0x000e620000000a00 */
[----:B---3--:R-:W-:-:S07]  /*5820*/  IMAD.IADD R36, R0, 0x1, R36 ;  /* 0x0000000100247824 */ /* 0x008fce00078e0224 */
[----:B------:R-:W3:Y:S08]  /*5830*/  LDC.64 R82, c[0x0][0x8a8] ;  /* 0x00022a00ff527b82 */ /* 0x000ef00000000a00 */
[----:B--2-4-:R-:W1:Y:S02]  /*5840*/  LDC R100, c[0x0][0x374] ;  /* 0x0000dd00ff647b82 */ /* 0x014e640000000800 */
.L_x_141:
[C---:B------:R-:W-:Y:S02]  /*5850*/  LEA R0, R113.reuse, UR49, 0x3 ;  /* 0x0000003171007c11 */ /* 0x040fe4000f8e18ff */
[----:B------:R-:W-:Y:S02]  /*5860*/  SHF.L.U32 R2, R108, 0x1f, RZ ;  /* 0x0000001f6c027819 */ /* 0x000fe400000006ff */
[----:B------:R-:W-:Y:S02]  /*5870*/  LEA R16, R113, UR49, 0x4 ;  /* 0x0000003171107c11 */ /* 0x000fe4000f8e20ff */
[----:B------:R-:W2:Y:S02]  /*5880*/  SYNCS.PHASECHK.TRANS64.TRYWAIT P0, [R0+URZ+0x1d0], R2 ;  /* 0x0001d002000075a7 */ /* 0x000ea400080011ff */
[----:B-12---:R-:W-:Y:S05]  /*5890*/  @!P0 BRA `(.L_x_103) ;  /* 0x0000004400d88947 */ /* 0x006fea0003800000 */
.L_x_223:
[----:B------:R-:W4:Y:S01]  /*58a0*/  LDC.64 R10, c[0x0][0xb10] ;  /* 0x0002c400ff0a7b82 */ /* 0x000f220000000a00 */
[----:B------:R-:W3:Y:S01]  /*58b0*/  LDS.128 R16, [R16+0x260] ;  /* 0x0002600010107984 */ /* 0x000ee20000000c00 */
[----:B-1----:R-:W-:Y:S01]  /*58c0*/  ISETP.NE.AND P1, PT, R42, 0x1, PT ;  /* 0x000000012a00780c */ /* 0x002fe20003f25270 */
[----:B--2---:R-:W-:Y:S01]  /*58d0*/  VIADD R0, R0, 0x1e0 ;  /* 0x000001e000007836 */ /* 0x004fe20000000000 */
[----:B------:R-:W-:Y:S04]  /*58e0*/  ISETP.GE.AND P0, PT, R37, 0x1, PT ;  /* 0x000000012500780c */ /* 0x000fe80003f06270 */
[----:B------:R-:W1:Y:S01]  /*58f0*/  LDC.64 R8, c[0x0][0xb18] ;  /* 0x0002c600ff087b82 */ /* 0x000e620000000a00 */
[----:B------:R-:W-:Y:S01]  /*5900*/  PRMT R0, RZ, 0x654, R0 ;  /* 0x00000654ff007816 */ /* 0x000fe20000000000 */
[----:B------:R-:W-:Y:S01]  /*5910*/  @!PT LDS RZ, [RZ] ;  /* 0x00000000fffff984 */ /* 0x000fe20000000800 */
[----:B------:R-:W-:Y:S01]  /*5920*/  @!PT LDS RZ, [RZ] ;  /* 0x00000000fffff984 */ /* 0x000fe20000000800 */
[----:B------:R-:W-:Y:S01]  /*5930*/  @!PT LDS RZ, [RZ] ;  /* 0x00000000fffff984 */ /* 0x000fe20000000800 */
[----:B------:R-:W-:Y:S01]  /*5940*/  @!PT LDS RZ, [RZ] ;  /* 0x00000000fffff984 */ /* 0x000fe20000000800 */
[----:B------:R2:W-:Y:S06]  /*5950*/  MEMBAR.ALL.CTA ;  /* 0x0000000000007992 */ /* 0x0005ec0000008000 */
[----:B--2---:R-:W2:Y:S01]  /*5960*/  FENCE.VIEW.ASYNC.S ;  /* 0x00000000000073c6 */ /* 0x004ea20000000000 */
[----:B------:R-:W1:Y:S08]  /*5970*/  @!P1 LDC R12, c[0x0][0xb20] ;  /* 0x0002c800ff0c9b82 */ /* 0x000e700000000800 */
[----:B------:R-:W1:Y:S01]  /*5980*/  @!P1 LDC R7, c[0x0][0xb0c] ;  /* 0x0002c300ff079b82 */ /* 0x000e620000000800 */
[----:B--2---:R2:W-:Y:S01]  /*5990*/  SYNCS.ARRIVE.TRANS64.RED.A1T0 RZ, [R0+URZ], RZ ;  /* 0x000000ff00ff79a7 */ /* 0x0045e200081004ff */
[----:B---3--:R-:W-:Y:S04]  /*59a0*/  LOP3.LUT P4, RZ, R18, 0x1, RZ, 0xc0, !PT ;  /* 0x0000000112ff7812 */ /* 0x008fe8000788c0ff */
[----:B------:R-:W-:Y:S09]  /*59b0*/  P2R R112, PR, RZ, 0x10 ;  /* 0x00000010ff707803 */ /* 0x000ff20000000000 */
[----:B------:R-:W-:Y:S02]  /*59c0*/  @P4 MOV R45, R16 ;  /* 0x00000010002d4202 */ /* 0x000fe40000000f00 */
[----:B------:R-:W-:Y:S01]  /*59d0*/  @P4 LOP3.LUT R44, R17, 0xffff, RZ, 0xc0, !PT ;  /* 0x0000ffff112c4812 */ /* 0x000fe200078ec0ff */
[----:B--2-4-:R-:W-:Y:S06]  /*59e0*/  @!P0 BRA `(.L_x_104) ;  /* 0x0000000000a48947 */ /* 0x014fec0003800000 */
[----:B------:R-:W-:Y:S01]  /*59f0*/  IMAD.HI.U32 R0, R100, R41, RZ ;  /* 0x0000002964007227 */ /* 0x000fe200078e00ff */
[----:B------:R-:W-:Y:S02]  /*5a00*/  ISETP.NE.AND P0, PT, R40, 0x1, PT ;  /* 0x000000012800780c */ /* 0x000fe40003f05270 */
[----:B------:R-:W-:Y:S01]  /*5a10*/  ISETP.NE.AND P2, PT, R37, 0x1, PT ;  /* 0x000000012500780c */ /* 0x000fe20003f45270 */
[----:B------:R-:W-:Y:S01]  /*5a20*/  IMAD.HI.U32 R4, R101, R94, RZ ;  /* 0x0000005e65047227 */ /* 0x000fe200078e00ff */
[----:B------:R-:W-:Y:S02]  /*5a30*/  SHF.R.U32.HI R0, RZ, R99, R0 ;  /* 0x00000063ff007219 */ /* 0x000fe40000011600 */
[----:B------:R-:W-:Y:S01]  /*5a40*/  ISETP.NE.AND P3, PT, R43, 0x1, PT ;  /* 0x000000012b00780c */ /* 0x000fe20003f65270 */
[----:B------:R-:W-:Y:S01]  /*5a50*/  IMAD.HI.U32 R6, R44, R41, RZ ;  /* 0x000000292c067227 */ /* 0x000fe200078e00ff */
[-C--:B------:R-:W-:Y:S02]  /*5a60*/  SHF.R.U32.HI R4, RZ, R95.reuse, R4 ;  /* 0x0000005fff047219 */ /* 0x080fe40000011604 */
[----:B------:R-:W-:Y:S01]  /*5a70*/  SEL R0, R100, R0, !P0 ;  /* 0x0000000064007207 */ /* 0x000fe20004000000 */
[----:B------:R-:W-:Y:S01]  /*5a80*/  IMAD.HI.U32 R5, R45, R94, RZ ;  /* 0x0000005e2d057227 */ /* 0x000fe200078e00ff */
[----:B------:R-:W-:Y:S03]  /*5a90*/  SEL R4, R101, R4, !P3 ;  /* 0x0000000465047207 */ /* 0x000fe60005800000 */
[-C--:B------:R-:W-:Y:S01]  /*5aa0*/  IMAD.HI.U32 R3, R0, R38.reuse, RZ ;  /* 0x0000002600037227 */ /* 0x080fe200078e00ff */
[----:B------:R-:W-:Y:S03]  /*5ab0*/  SHF.R.U32.HI R5, RZ, R95, R5 ;  /* 0x0000005fff057219 */ /* 0x000fe60000011605 */
[----:B------:R-:W-:Y:S01]  /*5ac0*/  IMAD.HI.U32 R2, R4, R38, RZ ;  /* 0x0000002604027227 */ /* 0x000fe200078e00ff */
[----:B------:R-:W-:Y:S02]  /*5ad0*/  @P2 SHF.R.U32.HI R0, RZ, R39, R3 ;  /* 0x00000027ff002219 */ /* 0x000fe40000011603 */
[----:B------:R-:W-:Y:S02]  /*5ae0*/  SHF.R.U32.HI R3, RZ, R99, R6 ;  /* 0x00000063ff037219 */ /* 0x000fe40000011606 */
[----:B------:R-:W-:Y:S01]  /*5af0*/  @P2 SHF.R.U32.HI R4, RZ, R39, R2 ;  /* 0x00000027ff042219 */ /* 0x000fe20000011602 */
[----:B------:R-:W-:Y:S01]  /*5b00*/  IMAD R0, R37, R0, RZ ;  /* 0x0000000025007224 */ /* 0x000fe200078e02ff */
[----:B------:R-:W-:Y:S02]  /*5b10*/  SEL R3, R44, R3, !P0 ;  /* 0x000000032c037207 */ /* 0x000fe40004000000 */
[----:B------:R-:W-:Y:S01]  /*5b20*/  SEL R2, R45, R5, !P3 ;  /* 0x000000052d027207 */ /* 0x000fe20005800000 */
[----:B------:R-:W-:Y:S01]  /*5b30*/  IMAD R5, R37, R4, RZ ;  /* 0x0000000425057224 */ /* 0x000fe200078e02ff */
[C---:B------:R-:W-:Y:S01]  /*5b40*/  ISETP.GE.AND P0, PT, R3.reuse, R0, PT ;  /* 0x000000000300720c */ /* 0x040fe20003f06270 */
[C---:B------:R-:W-:Y:S03]  /*5b50*/  IMAD.HI.U32 R0, R3.reuse, R38, RZ ;  /* 0x0000002603007227 */ /* 0x040fe600078e00ff */
[C---:B------:R-:W-:Y:S02]  /*5b60*/  ISETP.GE.OR P0, PT, R2.reuse, R5, P0 ;  /* 0x000000050200720c */ /* 0x040fe40000706670 */
[----:B------:R-:W-:Y:S04]  /*5b70*/  SHF.R.U32.HI R0, RZ, R39, R0 ;  /* 0x00000027ff007219 */ /* 0x000fe80000011600 */
        /* <DEDUP_REMOVED lines=15> */
[----:B------:R-:W-:Y:S07]  /*5c70*/  IMAD R44, R3, R40, R44 ;  /* 0x00000028032c7224 */ /* 0x000fee00078e022c */
.L_x_104:
[----:B-1----:R-:W-:Y:S01]  /*5c80*/  @!P1 ISETP.NE.AND P0, PT, R8, 0x1, PT ;  /* 0x000000010800980c */ /* 0x002fe20003f05270 */
[----:B------:R-:W-:Y:S01]  /*5c90*/  @!P1 IMAD.HI.U32 R0, R45, R10, RZ ;  /* 0x0000000a2d009227 */ /* 0x000fe200078e00ff */
[----:B------:R-:W-:Y:S01]  /*5ca0*/  @!P1 ISETP.NE.AND P2, PT, R7, 0x1, PT ;  /* 0x000000010700980c */ /* 0x000fe20003f45270 */
[----:B------:R-:W-:Y:S01]  /*5cb0*/  ULOP3.LUT UP0, URZ, UR48, 0x1b0, URZ, 0xc0, !UPT ;  /* 0x000001b030ff7892 */ /* 0x000fe2000f80c0ff */
[----:B------:R-:W-:Y:S01]  /*5cc0*/  R2UR UR42, R15 ;  /* 0x000000000f2a72ca */ /* 0x000fe200000e0000 */
[----:B------:R-:W-:Y:S01]  /*5cd0*/  @!P1 IMAD.HI.U32 R2, R44, R9, RZ ;  /* 0x000000092c029227 */ /* 0x000fe200078e00ff */
[----:B------:R-:W-:Y:S02]  /*5ce0*/  @!P1 SHF.R.U32.HI R0, RZ, R11, R0 ;  /* 0x0000000bff009219 */ /* 0x000fe40000011600 */
[----:B------:R-:W-:Y:S01]  /*5cf0*/  R2UR UR41, R14 ;  /* 0x000000000e2972ca */ /* 0x000fe200000e0000 */
[----:B------:R-:W-:Y:S01]  /*5d00*/  VIADD R113, R113, 0x1 ;  /* 0x0000000171717836 */ /* 0x000fe20000000000 */
[----:B------:R-:W-:Y:S02]  /*5d10*/  @!P1 SHF.R.U32.HI R2, RZ, R12, R2 ;  /* 0x0000000cff029219 */ /* 0x000fe40000011602 */
[----:B------:R-:W-:Y:S02]  /*5d20*/  @!P1 SEL R3, R45, R0, !P2 ;  /* 0x000000002d039207 */ /* 0x000fe40005000000 */
[----:B------:R-:W-:Y:S02]  /*5d30*/  @!P1 SEL R2, R44, R2, !P0 ;  /* 0x000000022c029207 */ /* 0x000fe40004000000 */
[----:B------:R-:W-:Y:S01]  /*5d40*/  @P4 SHF.R.U32.HI R105, RZ, 0x10, R17 ;  /* 0x00000010ff694819 */ /* 0x000fe20000011611 */
[----:B------:R-:W-:Y:S02]  /*5d50*/  USHF.L.U32 UR42, UR42, 0x6, URZ ;  /* 0x000000062a2a7899 */ /* 0x000fe400080006ff */
[----:B------:R-:W-:Y:S02]  /*5d60*/  @!P1 IMAD.IADD R0, R2, 0x1, -R3 ;  /* 0x0000000102009824 */ /* 0x000fe400078e0a03 */
[----:B------:R-:W-:Y:S01]  /*5d70*/  @!P1 IMAD.IADD R2, R3, 0x1, -R2 ;  /* 0x0000000103029824 */ /* 0x000fe200078e0a02 */
[----:B------:R-:W-:Y:S01]  /*5d80*/  UIMAD UR41, UR41, 0xc0, URZ ;  /* 0x000000c0292978a4 */ /* 0x000fe2000f8e02ff */
[----:B------:R-:W-:Y:S02]  /*5d90*/  @!P1 IMAD R45, R0, R7, R45 ;  /* 0x00000007002d9224 */ /* 0x000fe400078e022d */
[----:B------:R-:W-:Y:S01]  /*5da0*/  @!P1 IMAD R44, R2, R8, R44 ;  /* 0x00000008022c9224 */ /* 0x000fe200078e022c */
[----:B------:R-:W-:Y:S08]  /*5db0*/  BRA.U !UP0, `(.L_x_105) ;  /* 0x0000000108407547 */ /* 0x000ff0000b800000 */
[----:B------:R-:W1:Y:S01]  /*5dc0*/  LDCU.64 UR8, c[0x4][0x88] ;  /* 0x01001100ff0877ac */ /* 0x000e620008000a00 */
[----:B------:R-:W-:Y:S01]  /*5dd0*/  MOV R3, 0x0 ;  /* 0x0000000000037802 */ /* 0x000fe20000000f00 */
[----:B------:R-:W-:Y:S02]  /*5de0*/  HFMA2 R12, -RZ, RZ, 0, 5.9604644775390625e-08 ;  /* 0x00000001ff0c7431 */ /* 0x000fe400000001ff */
[----:B------:R-:W-:Y:S02]  /*5df0*/  IMAD.MOV.U32 R8, RZ, RZ, 0x70 ;  /* 0x00000070ff087424 */ /* 0x000fe400078e00ff */
[----:B------:R-:W-:Y:S01]  /*5e00*/  IMAD.MOV.U32 R13, RZ, RZ, RZ ;  /* 0x000000ffff0d7224 */ /* 0x000fe200078e00ff */
[----:B------:R-:W2:Y:S01]  /*5e10*/  LDCU.64 UR6, c[0x4][0x90] ;  /* 0x01001200ff0677ac */ /* 0x000ea20008000a00 */
[----:B------:R-:W3:Y:S01]  /*5e20*/  LDC.64 R2, c[0x4][R3] ;  /* 0x0100000003027b82 */ /* 0x000ee20000000a00 */
[----:B------:R-:W4:Y:S01]  /*5e30*/  LDCU.64 UR4, c[0x4][0x8] ;  /* 0x01000100ff0477ac */ /* 0x000f220008000a00 */
[----:B-1----:R-:W-:Y:S01]  /*5e40*/  MOV R5, UR9 ;  /* 0x0000000900057c02 */ /* 0x002fe20008000f00 */
[----:B------:R-:W-:Y:S01]  /*5e50*/  IMAD.U32 R4, RZ, RZ, UR8 ;  /* 0x00000008ff047e24 */ /* 0x000fe2000f8e00ff */
[----:B--2---:R-:W-:Y:S01]  /*5e60*/  MOV R7, UR7 ;  /* 0x0000000700077c02 */ /* 0x004fe20008000f00 */
[----:B------:R-:W-:Y:S01]  /*5e70*/  IMAD.U32 R6, RZ, RZ, UR6 ;  /* 0x00000006ff067e24 */ /* 0x000fe2000f8e00ff */
[----:B----4-:R-:W-:Y:S01]  /*5e80*/  MOV R11, UR5 ;  /* 0x00000005000b7c02 */ /* 0x010fe20008000f00 */
[----:B------:R-:W-:Y:S02]  /*5e90*/  IMAD.U32 R10, RZ, RZ, UR4 ;  /* 0x00000004ff0a7e24 */ /* 0x000fe4000f8e00ff */
[----:B------:R-:W-:Y:S07]  /*5ea0*/  LEPC R20, `(.L_x_105) ;  /* 0x000000001014794e */ /* 0x000fee0000000000 */
[----:B---3-5:R-:W-:Y:S05]  /*5eb0*/  CALL.ABS.NOINC R2 ;  /* 0x0000000002007343 */ /* 0x028fea0003c00000 */
.L_x_105:
[----:B------:R-:W-:Y:S09]  /*5ec0*/  ULOP3.LUT UP0, URZ, UR50, 0x1b0, URZ, 0xc0, !UPT ;  /* 0x000001b032ff7892 */ /* 0x000ff2000f80c0ff */
[----:B------:R-:W-:Y:S05]  /*5ed0*/  BRA.U !UP0, `(.L_x_106) ;  /* 0x0000000108407547 */ /* 0x000fea000b800000 */
        /* <DEDUP_REMOVED lines=16> */
.L_x_106:
[----:B------:R-:W-:Y:S01]  /*5fe0*/  ISETP.NE.U32.AND P4, PT, R92, RZ, PT ;  /* 0x000000ff5c00720c */ /* 0x000fe20003f85070 */
[----:B------:R-:W-:Y:S01]  /*5ff0*/  UISETP.NE.AND UP2, UPT, UR51, URZ, UPT ;  /* 0x000000ff3300728c */ /* 0x000fe2000bf45270 */
[----:B------:R-:W-:Y:S01]  /*6000*/  ISETP.NE.U32.AND P2, PT, RZ, UR38, PT ;  /* 0x00000026ff007c0c */ /* 0x000fe2000bf45070 */
[----:B------:R-:W-:Y:S01]  /*6010*/  UISETP.NE.U32.AND UP1, UPT, UR44, URZ, UPT ;  /* 0x000000ff2c00728c */ /* 0x000fe2000bf25070 */
[----:B------:R-:W-:Y:S01]  /*6020*/  ISETP.NE.AND.EX P4, PT, R93, RZ, PT, P4 ;  /* 0x000000ff5d00720c */ /* 0x000fe20003f85340 */
[----:B------:R-:W-:Y:S01]  /*6030*/  UPLOP3.LUT UP0, UPT, UPT, UPT, UPT, 0x40, 0x4 ;  /* 0x000000000004789c */ /* 0x000fe20003f0e870 */
[----:B------:R-:W-:Y:S01]  /*6040*/  ISETP.NE.AND.EX P2, PT, RZ, UR39, PT, P2 ;  /* 0x00000027ff007c0c */ /* 0x000fe2000bf45320 */
[----:B------:R-:W-:Y:S01]  /*6050*/  UISETP.NE.AND.EX UP1, UPT, UR45, URZ, UPT, UP1 ;  /* 0x000000ff2d00728c */ /* 0x000fe2000bf25310 */
[----:B------:R-:W-:Y:S04]  /*6060*/  PLOP3.LUT P1, PT, PT, PT, UP2, 0x80, 0x8 ;  /* 0x000000000008781c */ /* 0x000fe80003f2f028 */
[----:B------:R-:W-:Y:S06]  /*6070*/  @UP2 UPLOP3.LUT UP0, UPT, UPT, UPT, UP1, 0x80, 0x8 ;  /* 0x000000000008289c */ /* 0x000fec0003f0f010 */
[----:B------:R-:W-:Y:S01]  /*6080*/  PLOP3.LUT P0, PT, PT, PT, UP0, 0x80, 0x8 ;  /* 0x000000000008781c */ /* 0x000fe20003f0f008 */
[----:B------:R-:W-:Y:S01]  /*6090*/  @!UPT UIADD3 URZ, UPT, UPT, URZ, URZ, URZ ;  /* 0x000000fffffff290 */ /* 0x000fe2000fffe0ff */
[----:B------:R-:W-:Y:S11]  /*60a0*/  BRA.U !UP1, `(.L_x_107) ;  /* 0x0000000109387547 */ /* 0x000ff6000b800000 */
[----:B------:R-:W-:Y:S01]  /*60b0*/  UISETP.NE.U32.AND UP0, UPT, UR38, URZ, UPT ;  /* 0x000000ff2600728c */ /* 0x000fe2000bf05070 */
[----:B------:R-:W-:Y:S02]  /*60c0*/  HFMA2 R0, -RZ, RZ, 0, 5.9604644775390625e-08 ;  /* 0x00000001ff007431 */ /* 0x000fe400000001ff */
[----:B------:R-:W-:Y:S01]  /*60d0*/  IMAD.MOV.U32 R98, RZ, RZ, 0x1 ;  /* 0x00000001ff627424 */ /* 0x000fe200078e00ff */
[----:B------:R-:W-:Y:S06]  /*60e0*/  UISETP.NE.AND.EX UP0, UPT, UR39, URZ, UPT, UP0 ;  /* 0x000000ff2700728c */ /* 0x000fec000bf05300 */
[----:B------:R-:W-:Y:S05]  /*60f0*/  PLOP3.LUT P3, PT, PT, PT, UP0, 0x80, 0x8 ;  /* 0x000000000008781c */ /* 0x000fea0003f6f008 */
[----:B------:R-:W1:Y:S01]  /*6100*/  @UP0 LDCU.64 UR6, c[0x0][0x888] ;  /* 0x00011100ff0607ac */ /* 0x000e620008000a00 */
[----:B------:R-:W-:Y:S07]  /*6110*/  @UP0 UIMAD UR4, UR36, UR44, URZ ;  /* 0x0000002c240402a4 */ /* 0x000fee000f8e02ff */
[----:B------:R-:W-:Y:S01]  /*6120*/  @!P3 PRMT R98, R0, 0x7610, R98 ;  /* 0x000076100062b816 */ /* 0x000fe20000000062 */
[----:B-1----:R-:W-:Y:S03]  /*6130*/  @UP0 UIMAD.WIDE UR6, UR4, 0x4, UR6 ;  /* 0x00000004040608a5 */ /* 0x002fe6000f8e0206 */
[----:B------:R-:W1:Y:S03]  /*6140*/  @!UP0 LDCU UR4, c[0x0][0x880] ;  /* 0x00011000ff0487ac */ /* 0x000e660008000800 */
[----:B------:R-:W-:Y:S01]  /*6150*/  IMAD.U32 R2, RZ, RZ, UR6 ;  /* 0x00000006ff027e24 */ /* 0x000fe2000f8e00ff */
[----:B------:R-:W-:Y:S05]  /*6160*/  MOV R3, UR7 ;  /* 0x0000000700037c02 */ /* 0x000fea0008000f00 */
[----:B-----5:R2:W5:Y:S02]  /*6170*/  @P3 LDG.E R49, desc[UR46][R2.64] ;  /* 0x0000002e02313981 */ /* 0x020564000c1e1900 */
[----:B-12---:R-:W-:Y:S02]  /*6180*/  @!P3 IMAD.U32 R49, RZ, RZ, UR4 ;  /* 0x00000004ff31be24 */ /* 0x006fe4000f8e00ff */
.L_x_107:
[----:B------:R-:W-:Y:S05]  /*6190*/  @!P4 BRA `(.L_x_108) ;  /* 0x000000000020c947 */ /* 0x000fea0003800000 */
[----:B------:R-:W-:Y:S04]  /*61a0*/  ISETP.NE.U32.AND P3, PT, R82, RZ, PT ;  /* 0x000000ff5200720c */ /* 0x000fe80003f65070 */
[----:B------:R-:W-:Y:S11]  /*61b0*/  ISETP.NE.AND.EX P3, PT, R83, RZ, PT, P3 ;  /* 0x000000ff5300720c */ /* 0x000ff60003f65330 */
[----:B------:R-:W-:Y:S02]  /*61c0*/  @!UPT UIADD3 URZ, UPT, UPT, URZ, URZ, URZ ;  /* 0x000000fffffff290 */ /* 0x000fe4000fffe0ff */
[----:B------:R-:W1:Y:S01]  /*61d0*/  @P3 LDC.64 R2, c[0x0][0x8a8] ;  /* 0x00022a00ff023b82 */ /* 0x000e620000000a00 */
[----:B------:R-:W-:Y:S04]  /*61e0*/  @P3 IMAD R0, R92, UR36, RZ ;  /* 0x000000245c003c24 */ /* 0x000fe8000f8e02ff */
[----:B-1----:R-:W-:Y:S05]  /*61f0*/  @P3 IMAD.WIDE R2, R0, 0x4, R2 ;  /* 0x0000000400023825 */ /* 0x002fea00078e0202 */
[----:B-----5:R1:W5:Y:S02]  /*6200*/  @P3 LDG.E R47, desc[UR46][R2.64] ;  /* 0x0000002e022f3981 */ /* 0x020364000c1e1900 */
[----:B-1----:R-:W2:Y:S02]  /*6210*/  @!P3 LDC R47, c[0x0][0x8a0] ;  /* 0x00022800ff2fbb82 */ /* 0x002ea40000000800 */
.L_x_108:
[----:B-----5:R-:W-:Y:S01]  /*6220*/  FSETP.NEU.AND P4, PT, R49, RZ, PT ;  /* 0x000000ff3100720b */ /* 0x020fe20003f8d000 */
[----:B------:R-:W-:Y:S01]  /*6230*/  BSSY B1, `(.L_x_109) ;  /* 0x0000041000017945 */ /* 0x000fe20003800000 */
[----:B------:R-:W-:Y:S01]  /*6240*/  SEL R5, RZ, 0xffffffff, P2 ;  /* 0xffffffffff057807 */ /* 0x000fe20001000000 */
[----:B------:R-:W-:Y:S01]  /*6250*/  IMAD.MOV.U32 R116, RZ, RZ, 0x1 ;  /* 0x00000001ff747424 */ /* 0x000fe200078e00ff */
[----:B------:R-:W-:Y:S02]  /*6260*/  LOP3.LUT P3, RZ, R98, 0xff, RZ, 0xc0, !PT ;  /* 0x000000ff62ff7812 */ /* 0x000fe4000786c0ff */
[----:B------:R-:W-:Y:S02]  /*6270*/  CS2R R90, SRZ ;  /* 0x00000000005a7805 */ /* 0x000fe4000001ff00 */
[----:B------:R-:W-:Y:S02]  /*6280*/  @P1 SEL R0, RZ, 0xffffffff, P4 ;  /* 0xffffffffff001807 */ /* 0x000fe40002000000 */
[----:B------:R-:W-:Y:S02]  /*6290*/  CS2R R88, SRZ ;  /* 0x0000000000587805 */ /* 0x000fe4000001ff00 */
[----:B------:R-:W-:Y:S02]  /*62a0*/  LEA R2, R107, UR49, 0x3 ;  /* 0x000000316b027c11 */ /* 0x000fe4000f8e18ff */
[----:B------:R-:W-:Y:S02]  /*62b0*/  CS2R R86, SRZ ;  /* 0x0000000000567805 */ /* 0x000fe4000001ff00 */
[----:B------:R-:W-:Y:S02]  /*62c0*/  @P0 SEL R0, R5, R0, !P3 ;  /* 0x0000000005000207 */ /* 0x000fe40005800000 */
[----:B------:R-:W-:Y:S02]  /*62d0*/  CS2R R84, SRZ ;  /* 0x0000000000547805 */ /* 0x000fe4000001ff00 */
[----:B------:R-:W-:Y:S02]  /*62e0*/  LEA R114, R46, UR49, 0x3 ;  /* 0x000000312e727c11 */ /* 0x000fe4000f8e18ff */
[----:B------:R-:W-:Y:S02]  /*62f0*/  @P1 LOP3.LUT R0, R0, 0x1, RZ, 0xc0, !PT ;  /* 0x0000000100001812 */ /* 0x000fe400078ec0ff */
[----:B------:R-:W-:Y:S02]  /*6300*/  SHF.L.U32 R3, R109, 0x1f, RZ ;  /* 0x0000001f6d037819 */ /* 0x000fe400000006ff */
[----:B------:R-:W-:Y:S02]  /*6310*/  ISETP.NE.U32.OR P6, PT, R0, 0x1, !P1 ;  /* 0x000000010000780c */ /* 0x000fe40004fc5470 */
[----:B------:R-:W-:Y:S02]  /*6320*/  PLOP3.LUT P2, PT, PT, PT, UP1, 0x80, 0x8 ;  /* 0x000000000008781c */ /* 0x000fe40003f4f018 */
[----:B------:R-:W-:Y:S02]  /*6330*/  SEL R4, RZ, 0xffffffff, P4 ;  /* 0xffffffffff047807 */ /* 0x000fe40002000000 */
[----:B------:R-:W-:Y:S02]  /*6340*/  LEA.HI R48, R46, R46, RZ, 0x1 ;  /* 0x0000002e2e307211 */ /* 0x000fe400078f08ff */
[----:B------:R-:W-:Y:S05]  /*6350*/  P2R R115, PR, RZ, 0x40 ;  /* 0x00000040ff737803 */ /* 0x000fea0000000000 */
[----:B------:R-:W-:Y:S02]  /*6360*/  @P6 SHF.L.U32 R0, R106, 0x1f, RZ ;  /* 0x0000001f6a006819 */ /* 0x000fe400000006ff */
[----:B------:R-:W-:Y:S02]  /*6370*/  @P2 SEL R4, R5, R4, !P3 ;  /* 0x0000000405042207 */ /* 0x000fe40005800000 */
[----:B------:R1:W3:Y:S02]  /*6380*/  @P6 SYNCS.PHASECHK.TRANS64.TRYWAIT P1, [R2+URZ+0x190], R0 ;  /* 0x00019000020065a7 */ /* 0x0002e400080211ff */
[----:B------:R-:W-:Y:S04]  /*6390*/  LOP3.LUT R4, R4, 0x1, RZ, 0xc0, !PT ;  /* 0x0000000104047812 */ /* 0x000fe800078ec0ff */
[----:B------:R-:W-:Y:S04]  /*63a0*/  ISETP.NE.U32.AND P5, PT, R4, 0x1, PT ;  /* 0x000000010400780c */ /* 0x000fe80003fa5070 */
[----:B------:R-:W-:Y:S01]  /*63b0*/  P2R R117, PR, RZ, 0x20 ;  /* 0x00000020ff757803 */ /* 0x000fe20000000000 */
[----:B------:R4:W2:Y:S01]  /*63c0*/  SYNCS.PHASECHK.TRANS64.TRYWAIT P0, [R114+URZ+0x1f0], R3 ;  /* 0x0001f003720075a7 */ /* 0x0008a200080011ff */
[----:B-1----:R-:W-:Y:S02]  /*63d0*/  SHF.R.U32.HI R0, RZ, 0x1, R48 ;  /* 0x00000001ff007819 */ /* 0x002fe40000011630 */
[----:B------:R-:W-:Y:S03]  /*63e0*/  LOP3.LUT R48, R48, 0xffe, RZ, 0xc0, !PT ;  /* 0x00000ffe30307812 */ /* 0x000fe600078ec0ff */
[----:B------:R-:W-:Y:S02]  /*63f0*/  IMAD R0, R0, 0xc0, R36 ;  /* 0x000000c000007824 */ /* 0x000fe400078e0224 */
[----:B------:R-:W-:Y:S04]  /*6400*/  IMAD.IADD R48, R46, 0x1, -R48 ;  /* 0x000000012e307824 */ /* 0x000fe800078e0a30 */
[----:B------:R-:W-:Y:S01]  /*6410*/  IMAD R48, R48, 0x100000, R0 ;  /* 0x0010000030307824 */ /* 0x000fe200078e0200 */
[----:B---3--:R-:W-:Y:S01]  /*6420*/  @P6 SEL R116, RZ, 0x1, !P1 ;  /* 0x00000001ff746807 */ /* 0x008fe20004800000 */
[----:B----4-:R-:W-:Y:S06]  /*6430*/  @!P6 BRA `(.L_x_110) ;  /* 0x000000000080e947 */ /* 0x010fec0003800000 */
[----:B------:R-:W-:Y:S01]  /*6440*/  @P5 IMAD R5, R107, 0x1000, R102 ;  /* 0x000010006b055824 */ /* 0x000fe200078e0266 */
[----:B------:R-:W-:Y:S01]  /*6450*/  ISETP.NE.AND P1, PT, R116, RZ, PT ;  /* 0x000000ff7400720c */ /* 0x000fe20003f25270 */
[----:B------:R-:W-:Y:S01]  /*6460*/  BSSY B0, `(.L_x_111) ;  /* 0x000000b000007945 */ /* 0x000fe20003800000 */
[----:B------:R-:W-:Y:S01]  /*6470*/  CS2R R86, SRZ ;  /* 0x0000000000567805 */ /* 0x000fe2000001ff00 */
[----:B------:R-:W-:Y:S01]  /*6480*/  @P5 VIADD R4, R5, UR49 ;  /* 0x0000003105045c36 */ /* 0x000fe20008000000 */
[----:B------:R-:W-:Y:S02]  /*6490*/  CS2R R84, SRZ ;  /* 0x0000000000547805 */ /* 0x000fe4000001ff00 */
[----:B------:R-:W-:Y:S02]  /*64a0*/  CS2R R90, SRZ ;  /* 0x00000000005a7805 */ /* 0x000fe4000001ff00 */
[----:B------:R-:W-:Y:S01]  /*64b0*/  CS2R R88, SRZ ;  /* 0x0000000000587805 */ /* 0x000fe2000001ff00 */
[----:B------:R-:W-:Y:S04]  /*64c0*/  @P5 IMAD R4, R110, -0x10, R4 ;  /* 0xfffffff06e045824 */ /* 0x000fe800078e0204 */
[----:B------:R-:W-:Y:S05]  /*64d0*/  @P1 BRA `(.L_x_112) ;  /* 0x00000000000c1947 */ /* 0x000fea0003800000 */
[----:B------:R-:W-:Y:S04]  /*64e0*/  SHF.L.U32 R0, R106, 0x1f, RZ ;  /* 0x0000001f6a007819 */ /* 0x000fe800000006ff */
[----:B------:R-:W1:Y:S02]  /*64f0*/  SYNCS.PHASECHK.TRANS64.TRYWAIT P1, [R2+URZ+0x190], R0 ;  /* 0x00019000020075a7 */ /* 0x000e6400080211ff */
[----:B-1----:R-:W-:Y:S05]  /*6500*/  @!P1 BRA `(.L_x_113) ;  /* 0x0000003800d09947 */ /* 0x002fea0003800000 */
.L_x_112:
[----:B------:R-:W-:Y:S05]  /*6510*/  BSYNC B0 ;  /* 0x0000000000007941 */ /* 0x000fea0003800000 */
.L_x_111:
[----:B------:R-:W-:Y:S01]  /*6520*/  ISETP.NE.AND P1, PT, R117, RZ, PT ;  /* 0x000000ff7500720c */ /* 0x000fe20003f25270 */
[----:B-1----:R-:W-:Y:S02]  /*6530*/  VIADD R2, R2, 0x1a8 ;  /* 0x000001a802027836 */ /* 0x002fe40000000000 */
[----:B------:R-:W-:Y:S02]  /*6540*/  IMAD.U32 R0, RZ, RZ, UR37 ;  /* 0x00000025ff007e24 */ /* 0x000fe4000f8e00ff */
[----:B------:R-:W-:Y:S03]  /*6550*/  VIADD R107, R107, 0x1 ;  /* 0x000000016b6b7836 */ /* 0x000fe60000000000 */
[----:B------:R-:W-:Y:S05]  /*6560*/  PRMT R0, R0, 0x654, R2 ;  /* 0x0000065400007816 */ /* 0x000fea0000000002 */
[----:B------:R1:W3:Y:S04]  /*6570*/  @P1 LDS.128 R84, [R5+UR49+0x400] ;  /* 0x0004003105541984 */ /* 0x0002e80008000c00 */
[----:B------:R1:W4:Y:S01]  /*6580*/  @P1 LDS.128 R88, [R4+0x410] ;  /* 0x0004100004581984 */ /* 0x0003220000000c00 */
[C---:B------:R-:W-:Y:S01]  /*6590*/  ISETP.NE.AND P1, PT, R107.reuse, 0x3, PT ;  /* 0x000000036b00780c */ /* 0x040fe20003f25270 */
[----:B------:R-:W-:Y:S01]  /*65a0*/  @!PT LDS RZ, [RZ] ;  /* 0x00000000fffff984 */ /* 0x000fe20000000800 */
[----:B------:R-:W-:Y:S01]  /*65b0*/  @!PT LDS RZ, [RZ] ;  /* 0x00000000fffff984 */ /* 0x000fe20000000800 */
[----:B------:R-:W-:Y:S01]  /*65c0*/  @!PT LDS RZ, [RZ] ;  /* 0x00000000fffff984 */ /* 0x000fe20000000800 */
[----:B------:R-:W-:Y:S01]  /*65d0*/  @!PT LDS RZ, [RZ] ;  /* 0x00000000fffff984 */ /* 0x000fe20000000800 */
[----:B------:R5:W-:Y:S06]  /*65e0*/  MEMBAR.ALL.CTA ;  /* 0x0000000000007992 */ /* 0x000bec0000008000 */
[----:B-----5:R-:W5:Y:S01]  /*65f0*/  FENCE.VIEW.ASYNC.S ;  /* 0x00000000000073c6 */ /* 0x020f620000000000 */
[----:B------:R-:W-:Y:S01]  /*6600*/  SEL R107, R107, RZ, P1 ;  /* 0x000000ff6b6b7207 */ /* 0x000fe20000800000 */
[----:B-----5:R5:W-:Y:S02]  /*6610*/  SYNCS.ARRIVE.TRANS64.RED.A1T0 RZ, [R0+URZ], RZ ;  /* 0x000000ff00ff79a7 */ /* 0x020be400081004ff */
[----:B-----5:R-:W-:Y:S04]  /*6620*/  SEL R0, RZ, 0x1, P1 ;  /* 0x00000001ff007807 */ /* 0x020fe80000800000 */
[----:B-1-3--:R-:W-:Y:S02]  /*6630*/  LOP3.LUT R106, R106, R0, RZ, 0x3c, !PT ;  /* 0x000000006a6a7212 */ /* 0x00afe400078e3cff */
.L_x_110:
[----:B------:R-:W-:Y:S05]  /*6640*/  BSYNC B1 ;  /* 0x0000000000017941 */ /* 0x000fea0003800000 */
.L_x_109:
[----:B------:R-:W-:Y:S04]  /*6650*/  SHF.R.U32.HI R0, RZ, 0x15, R48 ;  /* 0x00000015ff007819 */ /* 0x000fe80000011630 */
[----:B------:R-:W-:Y:S01]  /*6660*/  LOP3.LUT P1, RZ, R0, 0x3, R103, 0x48, !PT ;  /* 0x0000000300ff7812 */ /* 0x000fe20007824867 */
[----:B------:R-:W-:Y:S01]  /*6670*/  @!UPT UIADD3 URZ, UPT, UPT, URZ, URZ, URZ ;  /* 0x000000fffffff290 */ /* 0x000fe2000fffe0ff */
[----:B--2---:R-:W-:Y:S11]  /*6680*/  @P0 BRA `(.L_x_114) ;  /* 0x0000000000080947 */ /* 0x004ff60003800000 */
[----:B------:R-:W1:Y:S02]  /*6690*/  SYNCS.PHASECHK.TRANS64.TRYWAIT P0, [R114+URZ+0x1f0], R3 ;  /* 0x0001f003720075a7 */ /* 0x000e6400080011ff */
[----:B-1----:R-:W-:Y:S05]  /*66a0*/  @!P0 BRA `(.L_x_115) ;  /* 0x00000038007c8947 */ /* 0x002fea0003800000 */
.L_x_114:
[----:B------:R-:W-:Y:S05]  /*66b0*/  @!P1 BRA `(.L_x_116) ;  /* 0x0000000000409947 */ /* 0x000fea0003800000 */
[----:B------:R-:W2:Y:S01]  /*66c0*/  LDCU.64 UR8, c[0x4][0x78] ;  /* 0x01000f00ff0877ac */ /* 0x000ea20008000a00 */
[----:B-1----:R-:W-:Y:S01]  /*66d0*/  MOV R3, 0x0 ;  /* 0x0000000000037802 */ /* 0x002fe20000000f00 */
[----:B------:R-:W-:Y:S02]  /*66e0*/  HFMA2 R12, -RZ, RZ, 0, 5.9604644775390625e-08 ;  /* 0x00000001ff0c7431 */ /* 0x000fe400000001ff */
[----:B------:R-:W-:Y:S02]  /*66f0*/  IMAD.MOV.U32 R8, RZ, RZ, 0x192 ;  /* 0x00000192ff087424 */ /* 0x000fe400078e00ff */
[----:B------:R-:W-:Y:S01]  /*6700*/  IMAD.MOV.U32 R13, RZ, RZ, RZ ;  /* 0x000000ffff0d7224 */ /* 0x000fe200078e00ff */
[----:B------:R-:W1:Y:S01]  /*6710*/  LDCU.64 UR6, c[0x4][0x80] ;  /* 0x01001000ff0677ac */ /* 0x000e620008000a00 */
[----:B------:R-:W3:Y:S01]  /*6720*/  LDC.64 R2, c[0x4][R3] ;  /* 0x0100000003027b82 */ /* 0x000ee20000000a00 */
[----:B------:R-:W5:Y:S01]  /*6730*/  LDCU.64 UR4, c[0x4][0x18] ;  /* 0x01000300ff0477ac */ /* 0x000f620008000a00 */
[----:B--2---:R-:W-:Y:S01]  /*6740*/  MOV R5, UR9 ;  /* 0x0000000900057c02 */ /* 0x004fe20008000f00 */
[----:B------:R-:W-:Y:S01]  /*6750*/  IMAD.U32 R4, RZ, RZ, UR8 ;  /* 0x00000008ff047e24 */ /* 0x000fe2000f8e00ff */
[----:B-1----:R-:W-:Y:S01]  /*6760*/  MOV R7, UR7 ;  /* 0x0000000700077c02 */ /* 0x002fe20008000f00 */
[----:B------:R-:W-:Y:S01]  /*6770*/  IMAD.U32 R6, RZ, RZ, UR6 ;  /* 0x00000006ff067e24 */ /* 0x000fe2000f8e00ff */
[----:B-----5:R-:W-:Y:S01]  /*6780*/  MOV R11, UR5 ;  /* 0x00000005000b7c02 */ /* 0x020fe20008000f00 */
[----:B------:R-:W-:Y:S02]  /*6790*/  IMAD.U32 R10, RZ, RZ, UR4 ;  /* 0x00000004ff0a7e24 */ /* 0x000fe4000f8e00ff */
[----:B------:R-:W-:Y:S07]  /*67a0*/  LEPC R20, `(.L_x_116) ;  /* 0x000000001014794e */ /* 0x000fee0000000000 */
[----:B---34-:R-:W-:Y:S05]  /*67b0*/  CALL.ABS.NOINC R2 ;  /* 0x0000000002007343 */ /* 0x018fea0003c00000 */
.L_x_116:
[----:B------:R-:W-:Y:S01]  /*67c0*/  ISETP.NE.AND P0, PT, R111, RZ, PT ;  /* 0x000000ff6f00720c */ /* 0x000fe20003f05270 */
[----:B------:R-:W-:Y:S05]  /*67d0*/  WARPSYNC.ALL ;  /* 0x0000000000007948 */ /* 0x000fea0003800000 */
[----:B------:R-:W-:Y:S01]  /*67e0*/  R2UR UR4, R48 ;  /* 0x00000000300472ca */ /* 0x000fe200000e0000 */
[----:B------:R-:W-:Y:S01]  /*67f0*/  USHF.L.U32 UR5, UR54, 0xc, URZ ;  /* 0x0000000c36057899 */ /* 0x000fe200080006ff */
[-C--:B------:R-:W-:Y:S01]  /*6800*/  F2FP.F16.E4M3.UNPACK_B R0, R85.reuse ;  /* 0x00000055ff00723e */ /* 0x080fe200020006ff */
[----:B------:R-:W-:Y:S01]  /*6810*/  BSSY.RECONVERGENT B0, `(.L_x_117) ;  /* 0x0000096000007945 */ /* 0x000fe20003800200 */
[-C--:B------:R-:W-:Y:S02]  /*6820*/  F2FP.F16.E4M3.UNPACK_B R2, R84.reuse ;  /* 0x00000054ff02723e */ /* 0x080fe400020006ff */
[----:B-1----:R-:W-:Y:S01]  /*6830*/  F2FP.F16.E4M3.UNPACK_B R3, R84.H1 ;  /* 0x00000054ff03723e */ /* 0x002fe200030006ff */
[--C-:B------:R-:W-:Y:S01]  /*6840*/  HADD2.F32 R54, -RZ, R0.reuse.H0_H0 ;  /* 0x20000000ff367230 */ /* 0x100fe20000004100 */
[----:B------:R-:W-:Y:S01]  /*6850*/  SHF.L.U32 R118, R104, 0x4, RZ ;  /* 0x0000000468767819 */ /* 0x000fe200000006ff */
[----:B------:R-:W-:Y:S01]  /*6860*/  HADD2.F32 R55, -RZ, R0.H1_H1 ;  /* 0x30000000ff377230 */ /* 0x000fe20000004100 */
[----:B------:R-:W-:Y:S01]  /*6870*/  F2FP.F16.E4M3.UNPACK_B R0, R86 ;  /* 0x00000056ff00723e */ /* 0x000fe200020006ff */
[--C-:B------:R-:W-:Y:S02]  /*6880*/  HADD2.F32 R50, -RZ, R2.reuse.H0_H0 ;  /* 0x20000002ff327230 */ /* 0x100fe40000004100 */
[----:B------:R-:W-:Y:S01]  /*6890*/  HADD2.F32 R51, -RZ, R2.H1_H1 ;  /* 0x30000002ff337230 */ /* 0x000fe20000004100 */
[----:B------:R-:W-:Y:S01]  /*68a0*/  F2FP.F16.E4M3.UNPACK_B R2, R85.H1 ;  /* 0x00000055ff02723e */ /* 0x000fe200030006ff */
[--C-:B------:R-:W-:Y:S01]  /*68b0*/  HADD2.F32 R58, -RZ, R0.reuse.H0_H0 ;  /* 0x20000000ff3a7230 */ /* 0x100fe20000004100 */
[----:B------:R-:W-:Y:S01]  /*68c0*/  LDTM.16dp32bit_t0_t15.x32 R4, tmem[UR4] ;  /* 0x00000004000479ee */ /* 0x000fe20008a80000 */
[----:B------:R-:W1:Y:S01]  /*68d0*/  LDTM.16dp32bit_t16_t31.x32 R4, tmem[UR4+0x20] ;  /* 0x00002004000479ee */ /* 0x000e620008aa0000 */
[----:B------:R-:W-:Y:S01]  /*68e0*/  HADD2.F32 R59, -RZ, R0.H1_H1 ;  /* 0x30000000ff3b7230 */ /* 0x000fe20000004100 */
[-C--:B------:R-:W-:Y:S01]  /*68f0*/  F2FP.F16.E4M3.UNPACK_B R0, R87.reuse.H1 ;  /* 0x00000057ff00723e */ /* 0x080fe200030006ff */
[--C-:B------:R-:W-:Y:S02]  /*6900*/  HADD2.F32 R56, -RZ, R2.reuse.H0_H0 ;  /* 0x20000002ff387230 */ /* 0x100fe40000004100 */
[----:B------:R-:W-:Y:S01]  /*6910*/  HADD2.F32 R57, -RZ, R2.H1_H1 ;  /* 0x30000002ff397230 */ /* 0x000fe20000004100 */
[----:B------:R-:W-:Y:S01]  /*6920*/  F2FP.F16.E4M3.UNPACK_B R2, R87 ;  /* 0x00000057ff02723e */ /* 0x000fe200020006ff */
[--C-:B------:R-:W-:Y:S02]  /*6930*/  HADD2.F32 R64, -RZ, R0.reuse.H0_H0 ;  /* 0x20000000ff407230 */ /* 0x100fe40000004100 */
[----:B------:R-:W-:Y:S01]  /*6940*/  HADD2.F32 R65, -RZ, R0.H1_H1 ;  /* 0x30000000ff417230 */ /* 0x000fe20000004100 */
[----:B----4-:R-:W-:Y:S01]  /*6950*/  F2FP.F16.E4M3.UNPACK_B R0, R89 ;  /* 0x00000059ff00723e */ /* 0x010fe200020006ff */
[--C-:B------:R-:W-:Y:S02]  /*6960*/  HADD2.F32 R62, -RZ, R2.reuse.H0_H0 ;  /* 0x20000002ff3e7230 */ /* 0x100fe40000004100 */
[----:B------:R-:W-:Y:S01]  /*6970*/  HADD2.F32 R63, -RZ, R2.H1_H1 ;  /* 0x30000002ff3f7230 */ /* 0x000fe20000004100 */
[----:B------:R-:W-:Y:S01]  /*6980*/  F2FP.F16.E4M3.UNPACK_B R2, R88 ;  /* 0x00000058ff02723e */ /* 0x000fe200020006ff */
[--C-:B------:R-:W-:Y:S02]  /*6990*/  HADD2.F32 R52, -RZ, R3.reuse.H0_H0 ;  /* 0x20000003ff347230 */ /* 0x100fe40000004100 */
[----:B------:R-:W-:Y:S01]  /*69a0*/  HADD2.F32 R53, -RZ, R3.H1_H1 ;  /* 0x30000003ff357230 */ /* 0x000fe20000004100 */
[----:B------:R-:W-:Y:S01]  /*69b0*/  F2FP.F16.E4M3.UNPACK_B R3, R86.H1 ;  /* 0x00000056ff03723e */ /* 0x000fe200030006ff */
[--C-:B------:R-:W-:Y:S02]  /*69c0*/  HADD2.F32 R70, -RZ, R0.reuse.H0_H0 ;  /* 0x20000000ff467230 */ /* 0x100fe40000004100 */
[----:B------:R-:W-:Y:S01]  /*69d0*/  HADD2.F32 R71, -RZ, R0.H1_H1 ;  /* 0x30000000ff477230 */ /* 0x000fe20000004100 */
[----:B------:R-:W-:Y:S01]  /*69e0*/  F2FP.F16.E4M3.UNPACK_B R0, R90 ;  /* 0x0000005aff00723e */ /* 0x000fe200020006ff */
[--C-:B------:R-:W-:Y:S02]  /*69f0*/  HADD2.F32 R66, -RZ, R2.reuse.H0_H0 ;  /* 0x20000002ff427230 */ /* 0x100fe40000004100 */
[C---:B-1----:R-:W-:Y:S01]  /*6a00*/  FMUL R7, R47.reuse, R7 ;  /* 0x000000072f077220 */ /* 0x042fe20000400000 */
[----:B------:R-:W-:Y:S01]  /*6a10*/  HADD2.F32 R67, -RZ, R2.H1_H1 ;  /* 0x30000002ff437230 */ /* 0x000fe20000004100 */
[----:B------:R-:W-:Y:S01]  /*6a20*/  F2FP.F16.E4M3.UNPACK_B R2, R89.H1 ;  /* 0x00000059ff02723e */ /* 0x000fe200030006ff */
[--C-:B------:R-:W-:Y:S02]  /*6a30*/  HADD2.F32 R60, -RZ, R3.reuse.H0_H0 ;  /* 0x20000003ff3c7230 */ /* 0x100fe40000004100 */
[C---:B------:R-:W-:Y:S01]  /*6a40*/  FMUL R11, R47.reuse, R11 ;  /* 0x0000000b2f0b7220 */ /* 0x040fe20000400000 */
        /* <DEDUP_REMOVED lines=9> */
[----:B------:R-:W-:Y:S01]  /*6ae0*/  F2FP.F16.E4M3.UNPACK_B R2, R91 ;  /* 0x0000005bff02723e */ /* 0x000fe200020006ff */
[--C-:B------:R-:W-:Y:S02]  /*6af0*/  HADD2.F32 R68, -RZ, R3.reuse.H0_H0 ;  /* 0x20000003ff447230 */ /* 0x100fe40000004100 */
[C---:B------:R-:W-:Y:S01]  /*6b00*/  FMUL R23, R47.reuse, R23 ;  /* 0x000000172f177220 */ /* 0x040fe20000400000 */
[----:B------:R-:W-:Y:S01]  /*6b10*/  HADD2.F32 R69, -RZ, R3.H1_H1 ;  /* 0x30000003ff457230 */ /* 0x000fe20000004100 */
[----:B------:R-:W-:Y:S01]  /*6b20*/  F2FP.F16.E4M3.UNPACK_B R3, R90.H1 ;  /* 0x0000005aff03723e */ /* 0x000fe200030006ff */
[--C-:B------:R-:W-:Y:S02]  /*6b30*/  HADD2.F32 R80, -RZ, R0.reuse.H0_H0 ;  /* 0x20000000ff507230 */ /* 0x100fe40000004100 */
[C---:B------:R-:W-:Y:S01]  /*6b40*/  FMUL R27, R47.reuse, R27 ;  /* 0x0000001b2f1b7220 */ /* 0x040fe20000400000 */
[----:B------:R-:W-:Y:S02]  /*6b50*/  HADD2.F32 R81, -RZ, R0.H1_H1 ;  /* 0x30000000ff517230 */ /* 0x000fe40000004100 */
[C---:B------:R-:W-:Y:S01]  /*6b60*/  FMUL R0, R47.reuse, R4 ;  /* 0x000000042f007220 */ /* 0x040fe20000400000 */
[--C-:B------:R-:W-:Y:S02]  /*6b70*/  HADD2.F32 R78, -RZ, R2.reuse.H0_H0 ;  /* 0x20000002ff4e7230 */ /* 0x100fe40000004100 */
[----:B------:R-:W-:Y:S01]  /*6b80*/  FMUL R4, R47, R8 ;  /* 0x000000082f047220 */ /* 0x000fe20000400000 */
[----:B------:R-:W-:Y:S02]  /*6b90*/  HADD2.F32 R79, -RZ, R2.H1_H1 ;  /* 0x30000002ff4f7230 */ /* 0x000fe40000004100 */
[----:B------:R-:W-:Y:S01]  /*6ba0*/  FFMA R0, R49, R50, R0 ;  /* 0x0000003231007223 */ /* 0x000fe20000000000 */
[C---:B------:R-:W-:Y:S01]  /*6bb0*/  FMUL R2, R47.reuse, R5 ;  /* 0x000000052f027220 */ /* 0x040fe20000400000 */
[--C-:B------:R-:W-:Y:S02]  /*6bc0*/  HADD2.F32 R76, -RZ, R3.reuse.H0_H0 ;  /* 0x20000003ff4c7230 */ /* 0x100fe40000004100 */
[----:B------:R-:W-:Y:S01]  /*6bd0*/  FMUL R5, R47, R9 ;  /* 0x000000092f057220 */ /* 0x000fe20000400000 */
[----:B------:R-:W-:Y:S02]  /*6be0*/  HADD2.F32 R77, -RZ, R3.H1_H1 ;  /* 0x30000003ff4d7230 */ /* 0x000fe40000004100 */
[----:B------:R-:W-:Y:S01]  /*6bf0*/  FFMA R2, R49, R51, R2 ;  /* 0x0000003331027223 */ /* 0x000fe20000000002 */
[C---:B------:R-:W-:Y:S01]  /*6c00*/  FMUL R3, R47.reuse, R6 ;  /* 0x000000062f037220 */ /* 0x040fe20000400000 */
[C---:B------:R-:W-:Y:S01]  /*6c10*/  FMUL R8, R47.reuse, R12 ;  /* 0x0000000c2f087220 */ /* 0x040fe20000400000 */
[C---:B------:R-:W-:Y:S01]  /*6c20*/  FMUL R9, R47.reuse, R13 ;  /* 0x0000000d2f097220 */ /* 0x040fe20000400000 */
[----:B------:R-:W-:Y:S01]  /*6c30*/  FMUL R12, R47, R16 ;  /* 0x000000102f0c7220 */ /* 0x000fe20000400000 */
[C---:B------:R-:W-:Y:S01]  /*6c40*/  FFMA R3, R49.reuse, R52, R3 ;  /* 0x0000003431037223 */ /* 0x040fe20000000003 */
[C---:B------:R-:W-:Y:S01]  /*6c50*/  FFMA R7, R49.reuse, R53, R7 ;  /* 0x0000003531077223 */ /* 0x040fe20000000007 */
[C---:B------:R-:W-:Y:S01]  /*6c60*/  FFMA R4, R49.reuse, R54, R4 ;  /* 0x0000003631047223 */ /* 0x040fe20000000004 */
[----:B------:R-:W-:Y:S01]  /*6c70*/  FFMA R5, R49, R55, R5 ;  /* 0x0000003731057223 */ /* 0x000fe20000000005 */
[C---:B------:R-:W-:Y:S01]  /*6c80*/  FMUL R13, R47.reuse, R17 ;  /* 0x000000112f0d7220 */ /* 0x040fe20000400000 */
[----:B------:R-:W-:Y:S01]  /*6c90*/  FMUL R16, R47, R20 ;  /* 0x000000142f107220 */ /* 0x000fe20000400000 */
[----:B------:R-:W-:Y:S01]  /*6ca0*/  F2FP.SATFINITE.E4M3.F32.PACK_AB_MERGE_C R3, R7, R3, RZ ;  /* 0x000000030703723e */ /* 0x000fe200048070ff */
[C---:B------:R-:W-:Y:S01]  /*6cb0*/  FMUL R17, R47.reuse, R21 ;  /* 0x000000152f117220 */ /* 0x040fe20000400000 */
[C---:B------:R-:W-:Y:S01]  /*6cc0*/  FMUL R20, R47.reuse, R24 ;  /* 0x000000182f147220 */ /* 0x040fe20000400000 */
[C---:B------:R-:W-:Y:S01]  /*6cd0*/  FMUL R21, R47.reuse, R25 ;  /* 0x000000192f157220 */ /* 0x040fe20000400000 */
[----:B------:R-:W-:Y:S01]  /*6ce0*/  F2FP.SATFINITE.E4M3.F32.PACK_AB_MERGE_C R52, R2, R0, R3 ;  /* 0x000000000234723e */ /* 0x000fe20004807003 */
[C---:B------:R-:W-:Y:S01]  /*6cf0*/  FMUL R24, R47.reuse, R28 ;  /* 0x0000001c2f187220 */ /* 0x040fe20000400000 */
[----:B------:R-:W-:Y:S01]  /*6d00*/  LOP3.LUT R0, R102, UR5, RZ, 0xfc, !PT ;  /* 0x0000000566007c12 */ /* 0x000fe2000f8efcff */
[C---:B------:R-:W-:Y:S01]  /*6d10*/  FMUL R25, R47.reuse, R29 ;  /* 0x0000001d2f197220 */ /* 0x040fe20000400000 */
[C---:B------:R-:W-:Y:S01]  /*6d20*/  FMUL R28, R47.reuse, R32 ;  /* 0x000000202f1c7220 */ /* 0x040fe20000400000 */
[C---:B------:R-:W-:Y:S01]  /*6d30*/  FMUL R29, R47.reuse, R33 ;  /* 0x000000212f1d7220 */ /* 0x040fe20000400000 */
[----:B------:R-:W-:Y:S01]  /*6d40*/  IADD3 R2, PT, PT, R0, UR49, RZ ;  /* 0x0000003100027c10 */ /* 0x000fe2000fffe0ff */
[C---:B------:R-:W-:Y:S01]  /*6d50*/  FMUL R6, R47.reuse, R10 ;  /* 0x0000000a2f067220 */ /* 0x040fe20000400000 */
[C---:B------:R-:W-:Y:S01]  /*6d60*/  FMUL R10, R47.reuse, R14 ;  /* 0x0000000e2f0a7220 */ /* 0x040fe20000400000 */
[----:B------:R-:W-:Y:S01]  /*6d70*/  FMUL R14, R47, R18 ;  /* 0x000000122f0e7220 */ /* 0x000fe20000400000 */
[----:B------:R-:W-:Y:S01]  /*6d80*/  IADD3 R2, PT, PT, R2, R118, RZ ;  /* 0x0000007602027210 */ /* 0x000fe20007ffe0ff */
[C---:B------:R-:W-:Y:S01]  /*6d90*/  FFMA R6, R49.reuse, R56, R6 ;  /* 0x0000003831067223 */ /* 0x040fe20000000006 */
[C---:B------:R-:W-:Y:S01]  /*6da0*/  FFMA R11, R49.reuse, R57, R11 ;  /* 0x00000039310b7223 */ /* 0x040fe2000000000b */
[C---:B------:R-:W-:Y:S01]  /*6db0*/  FFMA R8, R49.reuse, R58, R8 ;  /* 0x0000003a31087223 */ /* 0x040fe20000000008 */
[C---:B------:R-:W-:Y:S01]  /*6dc0*/  FFMA R9, R49.reuse, R59, R9 ;  /* 0x0000003b31097223 */ /* 0x040fe20000000009 */
[C---:B------:R-:W-:Y:S01]  /*6dd0*/  FFMA R10, R49.reuse, R60, R10 ;  /* 0x0000003c310a7223 */ /* 0x040fe2000000000a */
[C---:B------:R-:W-:Y:S01]  /*6de0*/  FFMA R15, R49.reuse, R61, R15 ;  /* 0x0000003d310f7223 */ /* 0x040fe2000000000f */
[C---:B------:R-:W-:Y:S01]  /*6df0*/  FFMA R12, R49.reuse, R62, R12 ;  /* 0x0000003e310c7223 */ /* 0x040fe2000000000c */
[C---:B------:R-:W-:Y:S01]  /*6e00*/  FFMA R13, R49.reuse, R63, R13 ;  /* 0x0000003f310d7223 */ /* 0x040fe2000000000d */
[----:B------:R-:W-:Y:S01]  /*6e10*/  FFMA R14, R49, R64, R14 ;  /* 0x00000040310e7223 */ /* 0x000fe2000000000e */
[----:B------:R-:W-:Y:S01]  /*6e20*/  FMUL R18, R47, R22 ;  /* 0x000000162f127220 */ /* 0x000fe20000400000 */
        /* <DEDUP_REMOVED lines=10> */
[----:B------:R-:W-:Y:S01]  /*6ed0*/  FFMA R27, R49, R73, R27 ;  /* 0x00000049311b7223 */ /* 0x000fe2000000001b */
[----:B------:R-:W-:Y:S01]  /*6ee0*/  FMUL R31, R47, R31 ;  /* 0x0000001f2f1f7220 */ /* 0x000fe20000400000 */
[C---:B------:R-:W-:Y:S01]  /*6ef0*/  FFMA R24, R49.reuse, R74, R24 ;  /* 0x0000004a31187223 */ /* 0x040fe20000000018 */
[C---:B------:R-:W-:Y:S01]  /*6f00*/  FFMA R25, R49.reuse, R75, R25 ;  /* 0x0000004b31197223 */ /* 0x040fe20000000019 */
[----:B------:R-:W-:Y:S01]  /*6f10*/  FFMA R26, R49, R76, R26 ;  /* 0x0000004c311a7223 */ /* 0x000fe2000000001a */
[----:B------:R-:W-:Y:S01]  /*6f20*/  FMUL R30, R47, R34 ;  /* 0x000000222f1e7220 */ /* 0x000fe20000400000 */
[----:B------:R-:W-:Y:S01]  /*6f30*/  FFMA R31, R49, R77, R31 ;  /* 0x0000004d311f7223 */ /* 0x000fe2000000001f */
[----:B------:R-:W-:Y:S01]  /*6f40*/  FMUL R35, R47, R35 ;  /* 0x000000232f237220 */ /* 0x000fe20000400000 */
[----:B------:R-:W-:Y:S01]  /*6f50*/  F2FP.SATFINITE.E4M3.F32.PACK_AB_MERGE_C R6, R11, R6, RZ ;  /* 0x000000060b06723e */ /* 0x000fe200048070ff */
[----:B------:R-:W-:Y:S01]  /*6f60*/  FFMA R28, R49, R78, R28 ;  /* 0x0000004e311c7223 */ /* 0x000fe2000000001c */
[----:B------:R-:W-:Y:S01]  /*6f70*/  F2FP.SATFINITE.E4M3.F32.PACK_AB_MERGE_C R10, R15, R10, RZ ;  /* 0x0000000a0f0a723e */ /* 0x000fe200048070ff */
[----:B------:R-:W-:Y:S01]  /*6f80*/  FFMA R29, R49, R79, R29 ;  /* 0x0000004f311d7223 */ /* 0x000fe2000000001d */
[----:B------:R-:W-:Y:S01]  /*6f90*/  F2FP.SATFINITE.E4M3.F32.PACK_AB_MERGE_C R14, R19, R14, RZ ;  /* 0x0000000e130e723e */ /* 0x000fe200048070ff */
[----:B------:R-:W-:Y:S01]  /*6fa0*/  FFMA R30, R49, R80, R30 ;  /* 0x00000050311e7223 */ /* 0x000fe2000000001e */
[----:B------:R-:W-:Y:S01]  /*6fb0*/  F2FP.SATFINITE.E4M3.F32.PACK_AB_MERGE_C R18, R23, R18, RZ ;  /* 0x000000121712723e */ /* 0x000fe200048070ff */
[----:B------:R-:W-:Y:S01]  /*6fc0*/  FFMA R35, R49, R81, R35 ;  /* 0x0000005131237223 */ /* 0x000fe20000000023 */
[----:B------:R-:W-:Y:S02]  /*6fd0*/  F2FP.SATFINITE.E4M3.F32.PACK_AB_MERGE_C R53, R5, R4, R6 ;  /* 0x000000040535723e */ /* 0x000fe40004807006 */
[----:B------:R-:W-:Y:S02]  /*6fe0*/  F2FP.SATFINITE.E4M3.F32.PACK_AB_MERGE_C R54, R9, R8, R10 ;  /* 0x000000080936723e */ /* 0x000fe4000480700a */
[----:B------:R-:W-:Y:S02]  /*6ff0*/  F2FP.SATFINITE.E4M3.F32.PACK_AB_MERGE_C R55, R13, R12, R14 ;  /* 0x0000000c0d37723e */ /* 0x000fe4000480700e */
[----:B------:R-:W-:Y:S02]  /*7000*/  F2FP.SATFINITE.E4M3.F32.PACK_AB_MERGE_C R16, R17, R16, R18 ;  /* 0x000000101110723e */ /* 0x000fe40004807012 */
[----:B------:R-:W-:Y:S01]  /*7010*/  F2FP.SATFINITE.E4M3.F32.PACK_AB_MERGE_C R17, R27, R22, RZ ;  /* 0x000000161b11723e */ /* 0x000fe200048070ff */
[----:B------:R1:W-:Y:S01]  /*7020*/  STS.128 [R0+UR49+0x3400], R52 ;  /* 0x0034003400007988 */ /* 0x0003e20008000c31 */
[----:B------:R-:W-:Y:S02]  /*7030*/  F2FP.SATFINITE.E4M3.F32.PACK_AB_MERGE_C R18, R31, R26, RZ ;  /* 0x0000001a1f12723e */ /* 0x000fe400048070ff */
[----:B------:R-:W-:Y:S02]  /*7040*/  F2FP.SATFINITE.E4M3.F32.PACK_AB_MERGE_C R19, R35, R30, RZ ;  /* 0x0000001e2313723e */ /* 0x000fe400048070ff */
[----:B------:R-:W-:Y:S02]  /*7050*/  F2FP.SATFINITE.E4M3.F32.PACK_AB_MERGE_C R17, R21, R20, R17 ;  /* 0x000000141511723e */ /* 0x000fe40004807011 */
[----:B------:R-:W-:Y:S02]  /*7060*/  F2FP.SATFINITE.E4M3.F32.PACK_AB_MERGE_C R18, R25, R24, R18 ;  /* 0x000000181912723e */ /* 0x000fe40004807012 */
[----:B------:R-:W-:Y:S05]  /*7070*/  F2FP.SATFINITE.E4M3.F32.PACK_AB_MERGE_C R19, R29, R28, R19 ;  /* 0x0000001c1d13723e */ /* 0x000fea0004807013 */
[----:B------:R1:W-:Y:S01]  /*7080*/  STS.128 [R2+0x3410], R16 ;  /* 0x0034101002007388 */ /* 0x0003e20000000c00 */
[----:B------:R-:W-:Y:S01]  /*7090*/  @!PT LDS RZ, [RZ] ;  /* 0x00000000fffff984 */ /* 0x000fe20000000800 */
[----:B------:R-:W-:Y:S01]  /*70a0*/  @!PT LDS RZ, [RZ] ;  /* 0x00000000fffff984 */ /* 0x000fe20000000800 */
[----:B------:R-:W-:Y:S01]  /*70b0*/  @!PT LDS RZ, [RZ] ;  /* 0x00000000fffff984 */ /* 0x000fe20000000800 */
[----:B------:R-:W-:Y:S01]  /*70c0*/  @!PT LDS RZ, [RZ] ;  /* 0x00000000fffff984 */ /* 0x000fe20000000800 */
[----:B------:R2:W-:Y:S07]  /*70d0*/  MEMBAR.ALL.CTA ;  /* 0x0000000000007992 */ /* 0x0005ee0000008000 */
[----:B--2---:R-:W2:Y:S02]  /*70e0*/  FENCE.VIEW.ASYNC.S ;  /* 0x00000000000073c6 */ /* 0x004ea40000000000 */
[----:B--2---:R-:W-:Y:S06]  /*70f0*/  BAR.SYNC.DEFER_BLOCKING 0x1, 0x80 ;  /* 0x0042000000007b1d */ /* 0x004fec0000010000 */
[----:B------:R-:W-:Y:S05]  /*7100*/  @P0 BRA `(.L_x_118) ;  /* 0x0000000000180947 */ /* 0x000fea0003800000 */
[----:B------:R-:W-:Y:S02]  /*7110*/  UIADD3 UR6, UP0, UPT, UR52, 0x680, URZ ;  /* 0x0000068034067890 */ /* 0x000fe4000ff1e0ff */
[----:B------:R-:W-:Y:S02]  /*7120*/  UIADD3 UR40, UPT, UPT, UR49, 0x3400, UR5 ;  /* 0x0000340031287890 */ /* 0x000fe4000fffe005 */
[----:B------:R-:W-:Y:S01]  /*7130*/  UIADD3.X UR7, UPT, UPT, URZ, UR53, URZ, UP0, !UPT ;  /* 0x00000035ff077290 */ /* 0x000fe200087fe4ff */
[----:B------:R-:W-:Y:S08]  /*7140*/  UMOV UR43, UR36 ;  /* 0x00000024002b7c82 */ /* 0x000ff00008000000 */
[----:B------:R2:W-:Y:S02]  /*7150*/  UTMASTG.3D [UR40], [UR6] ;  /* 0x00000028060073b5 */ /* 0x0005e40008010000 */
[----:B--2---:R0:W-:Y:S02]  /*7160*/  UTMACMDFLUSH ;  /* 0x00000000000079b7 */ /* 0x0041e40000000000 */
.L_x_118:
[----:B------:R-:W-:Y:S05]  /*7170*/  BSYNC.RECONVERGENT B0 ;  /* 0x0000000000007941 */ /* 0x000fea0003800200 */
.L_x_117:
[----:B------:R-:W-:Y:S01]  /*7180*/  UIADD3 UR40, UPT, UPT, UR54, 0x1, URZ ;  /* 0x0000000136287890 */ /* 0x000fe2000fffe0ff */
[----:B------:R-:W-:Y:S01]  /*7190*/  ISETP.NE.AND P1, PT, R115, RZ, PT ;  /* 0x000000ff7300720c */ /* 0x000fe20003f25270 */
[----:B------:R-:W-:Y:S01]  /*71a0*/  BSSY.RECONVERGENT B0, `(.L_x_119) ;  /* 0x0000007000007945 */ /* 0x000fe20003800200 */
[----:B------:R-:W-:Y:S01]  /*71b0*/  LEA R3, R107, UR49, 0x3 ;  /* 0x000000316b037c11 */ /* 0x000fe2000f8e18ff */
[----:B------:R-:W-:Y:S04]  /*71c0*/  UISETP.NE.AND UP0, UPT, UR40, 0x2, UPT ;  /* 0x000000022800788c */ /* 0x000fe8000bf05270 */
[----:B------:R-:W-:Y:S06]  /*71d0*/  USEL UR40, UR40, URZ, UP0 ;  /* 0x000000ff28287287 */ /* 0x000fec0008000000 */
[----:B-1----:R-:W-:Y:S01]  /*71e0*/  @P1 SHF.L.U32 R0, R106, 0x1f, RZ ;  /* 0x0000001f6a001819 */ /* 0x002fe200000006ff */
[----:B------:R-:W-:Y:S05]  /*71f0*/  @P0 BRA `(.L_x_120) ;  /* 0x0000000000040947 */ /* 0x000fea0003800000 */
[----:B------:R-:W-:Y:S04]  /*7200*/  DEPBAR.LE SB0, 0x1 ;  /* 0x000080400000791a */ /* 0x000fe80000000000 */
.L_x_120:
[----:B------:R-:W-:Y:S05]  /*7210*/  BSYNC.RECONVERGENT B0 ;  /* 0x0000000000007941 */ /* 0x000fea0003800200 */
.L_x_119:
[----:B------:R-:W-:Y:S06]  /*7220*/  BAR.SYNC.DEFER_BLOCKING 0x1, 0x80 ;  /* 0x0042000000007b1d */ /* 0x000fec0000010000 */
[----:B------:R-:W1:Y:S01]  /*7230*/  @P1 SYNCS.PHASECHK.TRANS64.TRYWAIT P0, [R3+URZ+0x190], R0 ;  /* 0x00019000030015a7 */ /* 0x000e6200080011ff */
[----:B------:R-:W-:Y:S01]  /*7240*/  BSSY B1, `(.L_x_121) ;  /* 0x0000020000017945 */ /* 0x000fe20003800000 */
[----:B-1----:R-:W-:Y:S03]  /*7250*/  @P1 SEL R116, RZ, 0x1, !P0 ;  /* 0x00000001ff741807 */ /* 0x002fe60004000000 */
[----:B------:R-:W-:Y:S05]  /*7260*/  @!P1 BRA `(.L_x_122) ;  /* 0x0000000000749947 */ /* 0x000fea0003800000 */
[----:B------:R-:W-:Y:S01]  /*7270*/  ISETP.NE.AND P1, PT, R117, RZ, PT ;  /* 0x000000ff7500720c */ /* 0x000fe20003f25270 */
[----:B------:R-:W-:Y:S01]  /*7280*/  BSSY B0, `(.L_x_123) ;  /* 0x0000009000007945 */ /* 0x000fe20003800000 */
[----:B------:R-:W-:Y:S11]  /*7290*/  ISETP.NE.AND P0, PT, R116, RZ, PT ;  /* 0x000000ff7400720c */ /* 0x000ff60003f05270 */
[----:B------:R-:W-:Y:S05]  /*72a0*/  @P1 IMAD R0, R107, 0x1000, R102 ;  /* 0x000010006b001824 */ /* 0x000fea00078e0266 */
[----:B------:R-:W-:Y:S05]  /*72b0*/  @P1 IADD3 R4, PT, PT, R0, UR49, RZ ;  /* 0x0000003100041c10 */ /* 0x000fea000fffe0ff */
[----:B------:R-:W-:Y:S01]  /*72c0*/  @P1 IMAD.IADD R4, R4, 0x1, R118 ;  /* 0x0000000104041824 */ /* 0x000fe200078e0276 */
[----:B------:R-:W-:Y:S06]  /*72d0*/  @P0 BRA `(.L_x_124) ;  /* 0x00000000000c0947 */ /* 0x000fec0003800000 */
[----:B------:R-:W-:Y:S04]  /*72e0*/  SHF.L.U32 R2, R106, 0x1f, RZ ;  /* 0x0000001f6a027819 */ /* 0x000fe800000006ff */
[----:B------:R-:W1:Y:S02]  /*72f0*/  SYNCS.PHASECHK.TRANS64.TRYWAIT P0, [R3+URZ+0x190], R2 ;  /* 0x00019002030075a7 */ /* 0x000e6400080011ff */
[----:B-1----:R-:W-:Y:S05]  /*7300*/  @!P0 BRA `(.L_x_125) ;  /* 0x0000002c00788947 */ /* 0x002fea0003800000 */
.L_x_124:
[----:B------:R-:W-:Y:S05]  /*7310*/  BSYNC B0 ;  /* 0x0000000000007941 */ /* 0x000fea0003800000 */
.L_x_123:
[----:B------:R-:W-:Y:S01]  /*7320*/  ISETP.NE.AND P0, PT, R117, RZ, PT ;  /* 0x000000ff7500720c */ /* 0x000fe20003f05270 */
[----:B-1----:R-:W-:Y:S02]  /*7330*/  VIADD R3, R3, 0x1a8 ;  /* 0x000001a803037836 */ /* 0x002fe40000000000 */
[----:B------:R-:W-:Y:S10]  /*7340*/  VIADD R107, R107, 0x1 ;  /* 0x000000016b6b7836 */ /* 0x000ff40000000000 */
[----:B------:R1:W2:Y:S04]  /*7350*/  @P0 LDS.128 R84, [R0+UR49+0x400] ;  /* 0x0004003100540984 */ /* 0x0002a80008000c00 */
        /* <DEDUP_REMOVED lines=9> */
[----:B-1----:R-:W-:Y:S05]  /*73f0*/  IMAD.U32 R0, RZ, RZ, UR37 ;  /* 0x00000025ff007e24 */ /* 0x002fea000f8e00ff */
[----:B------:R-:W-:Y:S04]  /*7400*/  PRMT R0, R0, 0x654, R3 ;  /* 0x0000065400007816 */ /* 0x000fe80000000003 */
[----:B-----5:R1:W-:Y:S02]  /*7410*/  SYNCS.ARRIVE.TRANS64.RED.A1T0 RZ, [R0+URZ], RZ ;  /* 0x000000ff00ff79a7 */ /* 0x0203e400081004ff */
[----:B-1----:R-:W-:Y:S04]  /*7420*/  SEL R0, RZ, 0x1, P0 ;  /* 0x00000001ff007807 */ /* 0x002fe80000000000 */
[----:B--234-:R-:W-:Y:S02]  /*7430*/  LOP3.LUT R106, R106, R0, RZ, 0x3c, !PT ;  /* 0x000000006a6a7212 */ /* 0x01cfe400078e3cff */
.L_x_122:
[----:B------:R-:W-:Y:S05]  /*7440*/  BSYNC B1 ;  /* 0x0000000000017941 */ /* 0x000fea0003800000 */
.L_x_121:
[----:B------:R-:W-:Y:S05]  /*7450*/  VIADD R0, R48, 0x40 ;  /* 0x0000004030007836 */ /* 0x000fea0000000000 */
[----:B------:R-:W-:Y:S04]  /*7460*/  SHF.R.U32.HI R0, RZ, 0x15, R0 ;  /* 0x00000015ff007819 */ /* 0x000fe80000011600 */
[----:B------:R-:W-:Y:S11]  /*7470*/  LOP3.LUT P0, RZ, R0, 0x3, R103, 0x48, !PT ;  /* 0x0000000300ff7812 */ /* 0x000ff60007804867 */
[----:B------:R-:W-:Y:S02]  /*7480*/  @!UPT UIADD3 URZ, UPT, UPT, URZ, URZ, URZ ;  /* 0x000000fffffff290 */ /* 0x000fe4000fffe0ff */
[----:B------:R-:W-:Y:S05]  /*7490*/  @!P0 BRA `(.L_x_126) ;  /* 0x0000000000408947 */ /* 0x000fea0003800000 */
        /* <DEDUP_REMOVED lines=15> */
[----:B---3--:R-:W-:Y:S05]  /*7590*/  CALL.ABS.NOINC R2 ;  /* 0x0000000002007343 */ /* 0x008fea0003c00000 */
.L_x_126:
[----:B------:R-:W-:Y:S01]  /*75a0*/  ISETP.NE.AND P0, PT, R111, RZ, PT ;  /* 0x000000ff6f00720c */ /* 0x000fe20003f05270 */
[----:B------:R-:W-:Y:S05]  /*75b0*/  WARPSYNC.ALL ;  /* 0x0000000000007948 */ /* 0x000fea0003800000 */
[----:B------:R-:W-:Y:S01]  /*75c0*/  R2UR UR4, R48 ;  /* 0x00000000300472ca */ /* 0x000fe200000e0000 */
[----:B------:R-:W-:Y:S01]  /*75d0*/  USHF.L.U32 UR8, UR40, 0xc, URZ ;  /* 0x0000000c28087899 */ /* 0x000fe200080006ff */
[-C--:B------:R-:W-:Y:S01]  /*75e0*/  F2FP.F16.E4M3.UNPACK_B R0, R85.reuse ;  /* 0x00000055ff00723e */ /* 0x080fe200020006ff */
[----:B------:R-:W-:Y:S01]  /*75f0*/  BSSY.RECONVERGENT B0, `(.L_x_127) ;  /* 0x0000097000007945 */ /* 0x000fe20003800200 */
[-C--:B------:R-:W-:Y:S02]  /*7600*/  F2FP.F16.E4M3.UNPACK_B R2, R84.reuse ;  /* 0x00000054ff02723e */ /* 0x080fe400020006ff */
[----:B------:R-:W-:Y:S01]  /*7610*/  F2FP.F16.E4M3.UNPACK_B R3, R84.H1 ;  /* 0x00000054ff03723e */ /* 0x000fe200030006ff */
[--C-:B------:R-:W-:Y:S02]  /*7620*/  HADD2.F32 R54, -RZ, R0.reuse.H0_H0 ;  /* 0x20000000ff367230 */ /* 0x100fe40000004100 */
[----:B------:R-:W-:Y:S01]  /*7630*/  HADD2.F32 R55, -RZ, R0.H1_H1 ;  /* 0x30000000ff377230 */ /* 0x000fe20000004100 */
[----:B------:R-:W-:Y:S01]  /*7640*/  F2FP.F16.E4M3.UNPACK_B R0, R86 ;  /* 0x00000056ff00723e */ /* 0x000fe200020006ff */
[--C-:B------:R-:W-:Y:S02]  /*7650*/  HADD2.F32 R50, -RZ, R2.reuse.H0_H0 ;  /* 0x20000002ff327230 */ /* 0x100fe40000004100 */
[----:B------:R-:W-:Y:S01]  /*7660*/  HADD2.F32 R51, -RZ, R2.H1_H1 ;  /* 0x30000002ff337230 */ /* 0x000fe20000004100 */
[----:B------:R-:W-:Y:S01]  /*7670*/  F2FP.F16.E4M3.UNPACK_B R2, R85.H1 ;  /* 0x00000055ff02723e */ /* 0x000fe200030006ff */
[--C-:B------:R-:W-:Y:S01]  /*7680*/  HADD2.F32 R58, -RZ, R0.reuse.H0_H0 ;  /* 0x20000000ff3a7230 */ /* 0x100fe20000004100 */
[----:B------:R-:W-:Y:S01]  /*7690*/  LDTM.16dp32bit_t0_t15.x32 R4, tmem[UR4+0x40] ;  /* 0x00004004000479ee */ /* 0x000fe20008a80000 */
        /* <DEDUP_REMOVED lines=133> */
[----:B------:R-:W-:Y:S02]  /*7ef0*/  UIADD3 UR5, UPT, UPT, UR41, 0x40, URZ ;  /* 0x0000004029057890 */ /* 0x000fe4000fffe0ff */
[----:B------:R-:W-:Y:S02]  /*7f00*/  UIADD3 UR4, UPT, UPT, UR49, 0x3400, UR8 ;  /* 0x0000340031047890 */ /* 0x000fe4000fffe008 */
[----:B------:R-:W-:Y:S01]  /*7f10*/  UIADD3.X UR11, UPT, UPT, URZ, UR53, URZ, UP0, !UPT ;  /* 0x00000035ff0b7290 */ /* 0x000fe200087fe4ff */
[----:B------:R-:W-:Y:S01]  /*7f20*/  UMOV UR6, UR42 ;  /* 0x0000002a00067c82 */ /* 0x000fe20008000000 */
[----:B------:R-:W-:Y:S07]  /*7f30*/  UMOV UR7, UR36 ;  /* 0x0000002400077c82 */ /* 0x000fee0008000000 */
[----:B------:R2:W-:Y:S02]  /*7f40*/  UTMASTG.3D [UR4], [UR10] ;  /* 0x000000040a0073b5 */ /* 0x0005e40008010000 */
[----:B--2---:R0:W-:Y:S02]  /*7f50*/  UTMACMDFLUSH ;  /* 0x00000000000079b7 */ /* 0x0041e40000000000 */
.L_x_128:
[----:B------:R-:W-:Y:S05]  /*7f60*/  BSYNC.RECONVERGENT B0 ;  /* 0x0000000000007941 */ /* 0x000fea0003800200 */
.L_x_127:
[----:B------:R-:W-:Y:S01]  /*7f70*/  UIADD3 UR40, UPT, UPT, UR40, 0x1, URZ ;  /* 0x0000000128287890 */ /* 0x000fe2000fffe0ff */
[----:B------:R-:W-:Y:S01]  /*7f80*/  ISETP.NE.AND P1, PT, R115, RZ, PT ;  /* 0x000000ff7300720c */ /* 0x000fe20003f25270 */
[----:B------:R-:W-:Y:S01]  /*7f90*/  BSSY.RECONVERGENT B0, `(.L_x_129) ;  /* 0x0000007000007945 */ /* 0x000fe20003800200 */
[----:B-1----:R-:W-:Y:S01]  /*7fa0*/  LEA R2, R107, UR49, 0x3 ;  /* 0x000000316b027c11 */ /* 0x002fe2000f8e18ff */
[----:B------:R-:W-:Y:S04]  /*7fb0*/  UISETP.NE.AND UP0, UPT, UR40, 0x2, UPT ;  /* 0x000000022800788c */ /* 0x000fe8000bf05270 */
[----:B------:R-:W-:Y:S06]  /*7fc0*/  USEL UR40, UR40, URZ, UP0 ;  /* 0x000000ff28287287 */ /* 0x000fec0008000000 */
[----:B------:R-:W-:Y:S01]  /*7fd0*/  @P1 SHF.L.U32 R0, R106, 0x1f, RZ ;  /* 0x0000001f6a001819 */ /* 0x000fe200000006ff */
[----:B------:R-:W-:Y:S05]  /*7fe0*/  @P0 BRA `(.L_x_130) ;  /* 0x0000000000040947 */ /* 0x000fea0003800000 */
[----:B------:R-:W-:Y:S04]  /*7ff0*/  DEPBAR.LE SB0, 0x1 ;  /* 0x000080400000791a */ /* 0x000fe80000000000 */
.L_x_130:
[----:B------:R-:W-:Y:S05]  /*8000*/  BSYNC.RECONVERGENT B0 ;  /* 0x0000000000007941 */ /* 0x000fea0003800200 */
.L_x_129:
        /* <DEDUP_REMOVED lines=15> */
.L_x_134:
[----:B------:R-:W-:Y:S05]  /*8100*/  BSYNC B0 ;  /* 0x0000000000007941 */ /* 0x000fea0003800000 */
.L_x_133:
        /* <DEDUP_REMOVED lines=18> */
.L_x_132:
[----:B------:R-:W-:Y:S05]  /*8230*/  BSYNC B1 ;  /* 0x0000000000017941 */ /* 0x000fea0003800000 */
.L_x_131:
        /* <DEDUP_REMOVED lines=21> */
.L_x_136:
[----:B------:R-:W-:Y:S01]  /*8390*/  ISETP.NE.AND P0, PT, R111, RZ, PT ;  /* 0x000000ff6f00720c */ /* 0x000fe20003f05270 */
[----:B------:R-:W-:Y:S05]  /*83a0*/  WARPSYNC.ALL ;  /* 0x0000000000007948 */ /* 0x000fea0003800000 */
[----:B------:R-:W-:Y:S01]  /*83b0*/  R2UR UR4, R48 ;  /* 0x00000000300472ca */ /* 0x000fe200000e0000 */
[----:B------:R-:W-:Y:S01]  /*83c0*/  USHF.L.U32 UR8, UR40, 0xc, URZ ;  /* 0x0000000c28087899 */ /* 0x000fe200080006ff */
[-C--:B------:R-:W-:Y:S01]  /*83d0*/  F2FP.F16.E4M3.UNPACK_B R4, R85.reuse ;  /* 0x00000055ff04723e */ /* 0x080fe200020006ff */
[----:B------:R-:W-:Y:S01]  /*83e0*/  UIADD3 UR54, UPT, UPT, UR40, 0x1, URZ ;  /* 0x0000000128367890 */ /* 0x000fe2000fffe0ff */
[-C--:B------:R-:W-:Y:S01]  /*83f0*/  F2FP.F16.E4M3.UNPACK_B R2, R84.reuse ;  /* 0x00000054ff02723e */ /* 0x080fe200020006ff */
[----:B------:R-:W-:Y:S01]  /*8400*/  BSSY.RECONVERGENT B0, `(.L_x_137) ;  /* 0x000009b000007945 */ /* 0x000fe20003800200 */
[----:B------:R-:W-:Y:S01]  /*8410*/  F2FP.F16.E4M3.UNPACK_B R84, R84.H1 ;  /* 0x00000054ff54723e */ /* 0x000fe200030006ff */
[--C-:B------:R-:W-:Y:S01]  /*8420*/  HADD2.F32 R50, -RZ, R4.reuse.H0_H0 ;  /* 0x20000004ff327230 */ /* 0x100fe20000004100 */
[----:B------:R-:W-:Y:S01]  /*8430*/  F2FP.F16.E4M3.UNPACK_B R85, R85.H1 ;  /* 0x00000055ff55723e */ /* 0x000fe200030006ff */
[----:B------:R-:W-:Y:S01]  /*8440*/  HADD2.F32 R51, -RZ, R4.H1_H1 ;  /* 0x30000004ff337230 */ /* 0x000fe20000004100 */
[-C--:B------:R-:W-:Y:S01]  /*8450*/  F2FP.F16.E4M3.UNPACK_B R55, R86.reuse ;  /* 0x00000056ff37723e */ /* 0x080fe200020006ff */
[--C-:B------:R-:W-:Y:S01]  /*8460*/  HADD2.F32 R0, -RZ, R2.reuse.H0_H0 ;  /* 0x20000002ff007230 */ /* 0x100fe20000004100 */
[----:B------:R-:W-:Y:S01]  /*8470*/  F2FP.F16.E4M3.UNPACK_B R86, R86.H1 ;  /* 0x00000056ff56723e */ /* 0x000fe200030006ff */
[----:B------:R-:W-:Y:S01]  /*8480*/  LDTM.16dp32bit_t0_t15.x32 R4, tmem[UR4+0x80] ;  /* 0x00008004000479ee */ /* 0x000fe20008a80000 */
[----:B------:R-:W1:Y:S01]  /*8490*/  LDTM.16dp32bit_t16_t31.x32 R4, tmem[UR4+0xa0] ;  /* 0x0000a004000479ee */ /* 0x000e620008aa0000 */
[----:B------:R-:W-:Y:S01]  /*84a0*/  NOP ;  /* 0x0000000000007918 */ /* 0x000fe20000000000 */
[----:B------:R-:W-:Y:S01]  /*84b0*/  HADD2.F32 R2, -RZ, R2.H1_H1 ;  /* 0x30000002ff027230 */ /* 0x000fe20000004100 */
[----:B------:R-:W-:Y:S01]  /*84c0*/  R2UR UR5, R114 ;  /* 0x00000000720572ca */ /* 0x000fe200000e0000 */
[--C-:B------:R-:W-:Y:S01]  /*84d0*/  HADD2.F32 R54, -RZ, R55.reuse.H0_H0 ;  /* 0x20000037ff367230 */ /* 0x100fe20000004100 */
[----:B------:R-:W-:Y:S01]  /*84e0*/  F2FP.F16.E4M3.UNPACK_B R59, R87 ;  /* 0x00000057ff3b723e */ /* 0x000fe200020006ff */
[----:B------:R-:W-:Y:S01]  /*84f0*/  HADD2.F32 R55, -RZ, R55.H1_H1 ;  /* 0x30000037ff377230 */ /* 0x000fe20000004100 */
[----:B------:R-:W-:Y:S01]  /*8500*/  F2FP.F16.E4M3.UNPACK_B R63, R88 ;  /* 0x00000058ff3f723e */ /* 0x000fe200020006ff */
[--C-:B------:R-:W-:Y:S01]  /*8510*/  HADD2.F32 R3, -RZ, R84.reuse.H0_H0 ;  /* 0x20000054ff037230 */ /* 0x100fe20000004100 */
[----:B------:R-:W-:Y:S01]  /*8520*/  F2FP.F16.E4M3.UNPACK_B R67, R89 ;  /* 0x00000059ff43723e */ /* 0x000fe200020006ff */
[--C-:B------:R-:W-:Y:S01]  /*8530*/  HADD2.F32 R58, -RZ, R59.reuse.H0_H0 ;  /* 0x2000003bff3a7230 */ /* 0x100fe20000004100 */
[----:B------:R-:W-:Y:S01]  /*8540*/  F2FP.F16.E4M3.UNPACK_B R71, R90 ;  /* 0x0000005aff47723e */ /* 0x000fe200020006ff */
[----:B------:R-:W-:Y:S01]  /*8550*/  HADD2.F32 R59, -RZ, R59.H1_H1 ;  /* 0x3000003bff3b7230 */ /* 0x000fe20000004100 */
[----:B------:R-:W-:Y:S01]  /*8560*/  F2FP.F16.E4M3.UNPACK_B R75, R91 ;  /* 0x0000005bff4b723e */ /* 0x000fe200020006ff */
[--C-:B------:R-:W-:Y:S01]  /*8570*/  HADD2.F32 R62, -RZ, R63.reuse.H0_H0 ;  /* 0x2000003fff3e7230 */ /* 0x100fe20000004100 */
[----:B------:R-:W-:Y:S01]  /*8580*/  F2FP.F16.E4M3.UNPACK_B R87, R87.H1 ;  /* 0x00000057ff57723e */ /* 0x000fe200030006ff */
[----:B------:R-:W-:Y:S01]  /*8590*/  UIADD3 UR5, UPT, UPT, UR5, 0x210, URZ ;  /* 0x0000021005057890 */ /* 0x000fe2000fffe0ff */
[----:B------:R-:W-:Y:S01]  /*85a0*/  HADD2.F32 R63, -RZ, R63.H1_H1 ;  /* 0x3000003fff3f7230 */ /* 0x000fe20000004100 */
[----:B------:R-:W-:Y:S01]  /*85b0*/  F2FP.F16.E4M3.UNPACK_B R88, R88.H1 ;  /* 0x00000058ff58723e */ /* 0x000fe200030006ff */
[--C-:B------:R-:W-:Y:S01]  /*85c0*/  HADD2.F32 R66, -RZ, R67.reuse.H0_H0 ;  /* 0x20000043ff427230 */ /* 0x100fe20000004100 */
[----:B------:R-:W-:Y:S01]  /*85d0*/  UPRMT UR5, UR37, 0x654, UR5 ;  /* 0x0000065425057896 */ /* 0x000fe20008000005 */
[----:B------:R-:W-:Y:S01]  /*85e0*/  HADD2.F32 R67, -RZ, R67.H1_H1 ;  /* 0x30000043ff437230 */ /* 0x000fe20000004100 */
[----:B------:R-:W-:Y:S01]  /*85f0*/  F2FP.F16.E4M3.UNPACK_B R89, R89.H1 ;  /* 0x00000059ff59723e */ /* 0x000fe200030006ff */
[--C-:B------:R-:W-:Y:S02]  /*8600*/  HADD2.F32 R70, -RZ, R71.reuse.H0_H0 ;  /* 0x20000047ff467230 */ /* 0x100fe40000004100 */
[C---:B-1----:R-:W-:Y:S01]  /*8610*/  FMUL R4, R47.reuse, R4 ;  /* 0x000000042f047220 */ /* 0x042fe20000400000 */
[C---:B------:R-:W-:Y:S01]  /*8620*/  FMUL R5, R47.reuse, R5 ;  /* 0x000000052f057220 */ /* 0x040fe20000400000 */
[C---:B------:R-:W-:Y:S01]  /*8630*/  FMUL R8, R47.reuse, R8 ;  /* 0x000000082f087220 */ /* 0x040fe20000400000 */
[----:B------:R-:W-:Y:S01]  /*8640*/  FMUL R9, R47, R9 ;  /* 0x000000092f097220 */ /* 0x000fe20000400000 */
[C---:B------:R-:W-:Y:S01]  /*8650*/  FFMA R4, R49.reuse, R0, R4 ;  /* 0x0000000031047223 */ /* 0x040fe20000000004 */
[----:B------:R-:W-:Y:S01]  /*8660*/  SYNCS.ARRIVE.TRANS64.RED.A1T0 RZ, [UR5], RZ ;  /* 0x000000ffffff79a7 */ /* 0x000fe20008100405 */
[----:B------:R-:W-:Y:S01]  /*8670*/  FFMA R5, R49, R2, R5 ;  /* 0x0000000231057223 */ /* 0x000fe20000000005 */
[C---:B------:R-:W-:Y:S01]  /*8680*/  FMUL R12, R47.reuse, R12 ;  /* 0x0000000c2f0c7220 */ /* 0x040fe20000400000 */
        /* <DEDUP_REMOVED lines=9> */
[----:B------:R-:W-:Y:S01]  /*8720*/  LOP3.LUT R32, R102, UR8, RZ, 0xfc, !PT ;  /* 0x0000000866207c12 */ /* 0x000fe2000f8efcff */
[----:B------:R-:W-:Y:S02]  /*8730*/  HADD2.F32 R71, -RZ, R71.H1_H1 ;  /* 0x30000047ff477230 */ /* 0x000fe40000004100 */
[C---:B------:R-:W-:Y:S01]  /*8740*/  FMUL R25, R47.reuse, R29 ;  /* 0x0000001d2f197220 */ /* 0x040fe20000400000 */
[--C-:B------:R-:W-:Y:S02]  /*8750*/  HADD2.F32 R74, -RZ, R75.reuse.H0_H0 ;  /* 0x2000004bff4a7230 */ /* 0x100fe40000004100 */
[C---:B------:R-:W-:Y:S01]  /*8760*/  FMUL R29, R47.reuse, R33 ;  /* 0x000000212f1d7220 */ /* 0x040fe20000400000 */
[----:B------:R-:W-:Y:S02]  /*8770*/  HADD2.F32 R75, -RZ, R75.H1_H1 ;  /* 0x3000004bff4b7230 */ /* 0x000fe40000004100 */
[C---:B------:R-:W-:Y:S01]  /*8780*/  FMUL R6, R47.reuse, R6 ;  /* 0x000000062f067220 */ /* 0x040fe20000400000 */
[----:B------:R-:W-:Y:S02]  /*8790*/  HADD2.F32 R48, -RZ, R84.H1_H1 ;  /* 0x30000054ff307230 */ /* 0x000fe40000004100 */
[----:B------:R-:W-:Y:S01]  /*87a0*/  FMUL R7, R47, R7 ;  /* 0x000000072f077220 */ /* 0x000fe20000400000 */
[--C-:B------:R-:W-:Y:S02]  /*87b0*/  HADD2.F32 R52, -RZ, R85.reuse.H0_H0 ;  /* 0x20000055ff347230 */ /* 0x100fe40000004100 */
[C---:B------:R-:W-:Y:S01]  /*87c0*/  FFMA R6, R49.reuse, R3, R6 ;  /* 0x0000000331067223 */ /* 0x040fe20000000006 */
[----:B------:R-:W-:Y:S02]  /*87d0*/  HADD2.F32 R53, -RZ, R85.H1_H1 ;  /* 0x30000055ff357230 */ /* 0x000fe40000004100 */
[C---:B------:R-:W-:Y:S01]  /*87e0*/  FFMA R7, R49.reuse, R48, R7 ;  /* 0x0000003031077223 */ /* 0x040fe20000000007 */
[C---:B------:R-:W-:Y:S01]  /*87f0*/  FFMA R8, R49.reuse, R50, R8 ;  /* 0x0000003231087223 */ /* 0x040fe20000000008 */
[----:B------:R-:W-:Y:S01]  /*8800*/  FFMA R9, R49, R51, R9 ;  /* 0x0000003331097223 */ /* 0x000fe20000000009 */
[C---:B------:R-:W-:Y:S01]  /*8810*/  FMUL R10, R47.reuse, R10 ;  /* 0x0000000a2f0a7220 */ /* 0x040fe20000400000 */
[----:B------:R-:W-:Y:S01]  /*8820*/  F2FP.F16.E4M3.UNPACK_B R90, R90.H1 ;  /* 0x0000005aff5a723e */ /* 0x000fe200030006ff */
[----:B------:R-:W-:Y:S01]  /*8830*/  FMUL R11, R47, R11 ;  /* 0x0000000b2f0b7220 */ /* 0x000fe20000400000 */
[--C-:B------:R-:W-:Y:S01]  /*8840*/  HADD2.F32 R56, -RZ, R86.reuse.H0_H0 ;  /* 0x20000056ff387230 */ /* 0x100fe20000004100 */
[----:B------:R-:W-:Y:S01]  /*8850*/  F2FP.SATFINITE.E4M3.F32.PACK_AB_MERGE_C R6, R7, R6, RZ ;  /* 0x000000060706723e */ /* 0x000fe200048070ff */
[C---:B------:R-:W-:Y:S01]  /*8860*/  FFMA R10, R49.reuse, R52, R10 ;  /* 0x00000034310a7223 */ /* 0x040fe2000000000a */
[----:B------:R-:W-:Y:S01]  /*8870*/  IADD3 R7, PT, PT, R32, UR49, RZ ;  /* 0x0000003120077c10 */ /* 0x000fe2000fffe0ff */
[----:B------:R-:W-:Y:S01]  /*8880*/  FFMA R11, R49, R53, R11 ;  /* 0x00000035310b7223 */ /* 0x000fe2000000000b */
[----:B------:R-:W-:Y:S01]  /*8890*/  F2FP.SATFINITE.E4M3.F32.PACK_AB_MERGE_C R4, R5, R4, R6 ;  /* 0x000000040504723e */ /* 0x000fe20004807006 */
[C---:B------:R-:W-:Y:S01]  /*88a0*/  FFMA R12, R49.reuse, R54, R12 ;  /* 0x00000036310c7223 */ /* 0x040fe2000000000c */
[----:B------:R-:W-:Y:S01]  /*88b0*/  IADD3 R118, PT, PT, R118, R7, RZ ;  /* 0x0000000776767210 */ /* 0x000fe20007ffe0ff */
[----:B------:R-:W-:Y:S01]  /*88c0*/  FFMA R13, R49, R55, R13 ;  /* 0x00000037310d7223 */ /* 0x000fe2000000000d */
[----:B------:R-:W-:Y:S01]  /*88d0*/  F2FP.SATFINITE.E4M3.F32.PACK_AB_MERGE_C R10, R11, R10, RZ ;  /* 0x0000000a0b0a723e */ /* 0x000fe200048070ff */
[----:B------:R-:W-:Y:S02]  /*88e0*/  HADD2.F32 R57, -RZ, R86.H1_H1 ;  /* 0x30000056ff397230 */ /* 0x000fe40000004100 */
[C---:B------:R-:W-:Y:S01]  /*88f0*/  FMUL R14, R47.reuse, R14 ;  /* 0x0000000e2f0e7220 */ /* 0x040fe20000400000 */
[----:B------:R-:W-:Y:S01]  /*8900*/  FMUL R15, R47, R15 ;  /* 0x0000000f2f0f7220 */ /* 0x000fe20000400000 */
[--C-:B------:R-:W-:Y:S01]  /*8910*/  HADD2.F32 R60, -RZ, R87.reuse.H0_H0 ;  /* 0x20000057ff3c7230 */ /* 0x100fe20000004100 */
[----:B------:R-:W-:Y:S01]  /*8920*/  F2FP.SATFINITE.E4M3.F32.PACK_AB_MERGE_C R5, R9, R8, R10 ;  /* 0x000000080905723e */ /* 0x000fe2000480700a */
[C---:B------:R-:W-:Y:S01]  /*8930*/  FFMA R14, R49.reuse, R56, R14 ;  /* 0x00000038310e7223 */ /* 0x040fe2000000000e */
[C---:B------:R-:W-:Y:S01]  /*8940*/  FFMA R15, R49.reuse, R57, R15 ;  /* 0x00000039310f7223 */ /* 0x040fe2000000000f */
[C---:B------:R-:W-:Y:S01]  /*8950*/  FFMA R16, R49.reuse, R58, R16 ;  /* 0x0000003a31107223 */ /* 0x040fe20000000010 */
[----:B------:R-:W-:Y:S01]  /*8960*/  FFMA R17, R49, R59, R17 ;  /* 0x0000003b31117223 */ /* 0x000fe20000000011 */
[----:B------:R-:W-:Y:S02]  /*8970*/  HADD2.F32 R61, -RZ, R87.H1_H1 ;  /* 0x30000057ff3d7230 */ /* 0x000fe40000004100 */
[C---:B------:R-:W-:Y:S01]  /*8980*/  FMUL R18, R47.reuse, R18 ;  /* 0x000000122f127220 */ /* 0x040fe20000400000 */
[C---:B------:R-:W-:Y:S01]  /*8990*/  FMUL R19, R47.reuse, R19 ;  /* 0x000000132f137220 */ /* 0x040fe20000400000 */
[--C-:B------:R-:W-:Y:S02]  /*89a0*/  HADD2.F32 R64, -RZ, R88.reuse.H0_H0 ;  /* 0x20000058ff407230 */ /* 0x100fe40000004100 */
[----:B------:R-:W-:Y:S01]  /*89b0*/  FMUL R3, R47, R22 ;  /* 0x000000162f037220 */ /* 0x000fe20000400000 */
[C---:B------:R-:W-:Y:S01]  /*89c0*/  FFMA R18, R49.reuse, R60, R18 ;  /* 0x0000003c31127223 */ /* 0x040fe20000000012 */
[----:B------:R-:W-:Y:S02]  /*89d0*/  HADD2.F32 R65, -RZ, R88.H1_H1 ;  /* 0x30000058ff417230 */ /* 0x000fe40000004100 */
[----:B------:R-:W-:Y:S01]  /*89e0*/  FFMA R19, R49, R61, R19 ;  /* 0x0000003d31137223 */ /* 0x000fe20000000013 */
[----:B------:R-:W-:Y:S01]  /*89f0*/  FMUL R23, R47, R23 ;  /* 0x000000172f177220 */ /* 0x000fe20000400000 */
[C---:B------:R-:W-:Y:S01]  /*8a00*/  FFMA R0, R49.reuse, R62, R0 ;  /* 0x0000003e31007223 */ /* 0x040fe20000000000 */
[C---:B------:R-:W-:Y:S01]  /*8a10*/  FFMA R2, R49.reuse, R63, R2 ;  /* 0x0000003f31027223 */ /* 0x040fe20000000002 */
[--C-:B------:R-:W-:Y:S02]  /*8a20*/  HADD2.F32 R68, -RZ, R89.reuse.H0_H0 ;  /* 0x20000059ff447230 */ /* 0x100fe40000004100 */
[----:B------:R-:W-:Y:S01]  /*8a30*/  FFMA R3, R49, R64, R3 ;  /* 0x0000004031037223 */ /* 0x000fe20000000003 */
[----:B------:R-:W-:Y:S02]  /*8a40*/  HADD2.F32 R69, -RZ, R89.H1_H1 ;  /* 0x30000059ff457230 */ /* 0x000fe40000004100 */
[----:B------:R-:W-:Y:S01]  /*8a50*/  FMUL R22, R47, R26 ;  /* 0x0000001a2f167220 */ /* 0x000fe20000400000 */
[----:B------:R-:W-:Y:S01]  /*8a60*/  FFMA R23, R49, R65, R23 ;  /* 0x0000004131177223 */ /* 0x000fe20000000017 */
[----:B------:R-:W-:Y:S01]  /*8a70*/  FMUL R27, R47, R27 ;  /* 0x0000001b2f1b7220 */ /* 0x000fe20000400000 */
[C---:B------:R-:W-:Y:S01]  /*8a80*/  FFMA R20, R49.reuse, R66, R20 ;  /* 0x0000004231147223 */ /* 0x040fe20000000014 */
[----:B------:R-:W-:Y:S01]  /*8a90*/  F2FP.F16.E4M3.UNPACK_B R91, R91.H1 ;  /* 0x0000005bff5b723e */ /* 0x000fe200030006ff */
        /* <DEDUP_REMOVED lines=15> */
[----:B------:R-:W-:Y:S01]  /*8b90*/  F2FP.SATFINITE.E4M3.F32.PACK_AB_MERGE_C R14, R15, R14, RZ ;  /* 0x0000000e0f0e723e */ /* 0x000fe200048070ff */
[----:B------:R-:W-:Y:S01]  /*8ba0*/  FFMA R28, R49, R74, R28 ;  /* 0x0000004a311c7223 */ /* 0x000fe2000000001c */
[----:B------:R-:W-:Y:S01]  /*8bb0*/  F2FP.SATFINITE.E4M3.F32.PACK_AB_MERGE_C R7, R19, R18, RZ ;  /* 0x000000121307723e */ /* 0x000fe200048070ff */
[C---:B------:R-:W-:Y:S01]  /*8bc0*/  FFMA R29, R49.reuse, R75, R29 ;  /* 0x0000004b311d7223 */ /* 0x040fe2000000001d */
[C---:B------:R-:W-:Y:S01]  /*8bd0*/  FFMA R30, R49.reuse, R76, R30 ;  /* 0x0000004c311e7223 */ /* 0x040fe2000000001e */
[----:B------:R-:W-:Y:S01]  /*8be0*/  FFMA R35, R49, R77, R35 ;  /* 0x0000004d31237223 */ /* 0x000fe20000000023 */
[----:B------:R-:W-:Y:S02]  /*8bf0*/  F2FP.SATFINITE.E4M3.F32.PACK_AB_MERGE_C R6, R13, R12, R14 ;  /* 0x0000000c0d06723e */ /* 0x000fe4000480700e */
[----:B------:R-:W-:Y:S02]  /*8c00*/  F2FP.SATFINITE.E4M3.F32.PACK_AB_MERGE_C R7, R17, R16, R7 ;  /* 0x000000101107723e */ /* 0x000fe40004807007 */
[----:B------:R-:W-:Y:S02]  /*8c10*/  F2FP.SATFINITE.E4M3.F32.PACK_AB_MERGE_C R3, R23, R3, RZ ;  /* 0x000000031703723e */ /* 0x000fe400048070ff */
[----:B------:R-:W-:Y:S01]  /*8c20*/  F2FP.SATFINITE.E4M3.F32.PACK_AB_MERGE_C R9, R27, R22, RZ ;  /* 0x000000161b09723e */ /* 0x000fe200048070ff */
[----:B------:R1:W-:Y:S01]  /*8c30*/  STS.128 [R32+UR49+0x3400], R4 ;  /* 0x0034000420007988 */ /* 0x0003e20008000c31 */
[----:B------:R-:W-:Y:S02]  /*8c40*/  F2FP.SATFINITE.E4M3.F32.PACK_AB_MERGE_C R10, R31, R26, RZ ;  /* 0x0000001a1f0a723e */ /* 0x000fe400048070ff */
[----:B------:R-:W-:Y:S02]  /*8c50*/  F2FP.SATFINITE.E4M3.F32.PACK_AB_MERGE_C R11, R35, R30, RZ ;  /* 0x0000001e230b723e */ /* 0x000fe400048070ff */
[----:B------:R-:W-:Y:S02]  /*8c60*/  F2FP.SATFINITE.E4M3.F32.PACK_AB_MERGE_C R8, R2, R0, R3 ;  /* 0x000000000208723e */ /* 0x000fe40004807003 */
        /* <DEDUP_REMOVED lines=20> */
.L_x_138:
[----:B------:R-:W-:Y:S05]  /*8db0*/  BSYNC.RECONVERGENT B0 ;  /* 0x0000000000007941 */ /* 0x000fea0003800200 */
.L_x_137:
[----:B------:R-:W-:Y:S01]  /*8dc0*/  IADD3 R46, PT, PT, R46, 0x1, RZ ;  /* 0x000000012e2e7810 */ /* 0x000fe20007ffe0ff */
[----:B------:R-:W-:Y:S04]  /*8dd0*/  BSSY.RECONVERGENT B0, `(.L_x_139) ;  /* 0x0000003000007945 */ /* 0x000fe80003800200 */
[----:B------:R-:W-:Y:S05]  /*8de0*/  @P0 BRA `(.L_x_140) ;  /* 0x0000000000040947 */ /* 0x000fea0003800000 */
[----:B------:R-:W-:Y:S04]  /*8df0*/  DEPBAR.LE SB0, 0x1 ;  /* 0x000080400000791a */ /* 0x000fe80000000000 */
.L_x_140:
[----:B------:R-:W-:Y:S05]  /*8e00*/  BSYNC.RECONVERGENT B0 ;  /* 0x0000000000007941 */ /* 0x000fea0003800200 */
.L_x_139:
[----:B------:R-:W-:Y:S01]  /*8e10*/  BAR.SYNC.DEFER_BLOCKING 0x1, 0x80 ;  /* 0x0042000000007b1d */ /* 0x000fe20000010000 */
[----:B------:R-:W-:Y:S01]  /*8e20*/  ISETP.NE.AND P2, PT, R112, RZ, PT ;  /* 0x000000ff7000720c */ /* 0x000fe20003f45270 */
[----:B------:R-:W-:Y:S01]  /*8e30*/  UISETP.NE.AND UP0, UPT, UR54, 0x2, UPT ;  /* 0x000000023600788c */ /* 0x000fe2000bf05270 */
[----:B------:R-:W-:Y:S01]  /*8e40*/  ISETP.NE.AND P0, PT, R113, 0x2, PT ;  /* 0x000000027100780c */ /* 0x000fe20003f05270 */
[----:B------:R-:W-:Y:S01]  /*8e50*/  IMAD.IADD R14, R44, 0x1, R96 ;  /* 0x000000012c0e7824 */ /* 0x000fe200078e0260 */
[----:B------:R-:W-:Y:S01]  /*8e60*/  ISETP.NE.AND P1, PT, R46, 0x4, PT ;  /* 0x000000042e00780c */ /* 0x000fe20003f25270 */
[----:B------:R-:W-:Y:S01]  /*8e70*/  USEL UR54, UR54, URZ, UP0 ;  /* 0x000000ff36367287 */ /* 0x000fe20008000000 */
[----:B------:R-:W-:Y:S01]  /*8e80*/  SEL R2, RZ, 0x1, P0 ;  /* 0x00000001ff027807 */ /* 0x000fe20000000000 */
[----:B------:R-:W-:Y:S01]  /*8e90*/  IMAD.IADD R15, R45, 0x1, R97 ;  /* 0x000000012d0f7824 */ /* 0x000fe200078e0261 */
[----:B------:R-:W-:Y:S02]  /*8ea0*/  SEL R0, RZ, 0x1, P1 ;  /* 0x00000001ff007807 */ /* 0x000fe40000800000 */
[----:B------:R-:W-:Y:S02]  /*8eb0*/  LOP3.LUT R108, R108, R2, RZ, 0x3c, !PT ;  /* 0x000000026c6c7212 */ /* 0x000fe400078e3cff */
[----:B------:R-:W-:Y:S02]  /*8ec0*/  LOP3.LUT R109, R109, R0, RZ, 0x3c, !PT ;  /* 0x000000006d6d7212 */ /* 0x000fe400078e3cff */
[----:B------:R-:W-:Y:S02]  /*8ed0*/  @P2 R2UR UR36, R105 ;  /* 0x00000000692422ca */ /* 0x000fe400000e0000 */
[----:B------:R-:W-:Y:S02]  /*8ee0*/  SEL R113, R113, RZ, P0 ;  /* 0x000000ff71717207 */ /* 0x000fe40000000000 */
[----:B------:R-:W-:Y:S01]  /*8ef0*/  SEL R46, R46, RZ, P1 ;  /* 0x000000ff2e2e7207 */ /* 0x000fe20000800000 */
[----:B------:R-:W-:Y:S10]  /*8f00*/  @P2 BRA `(.L_x_141) ;  /* 0xffffffc800502947 */ /* 0x000ff4000383ffff */
[----:B------:R-:W-:Y:S05]  /*8f10*/  EXIT ;  /* 0x000000000000794d */ /* 0x000fea0003800000 */
.L_x_20:
[----:B--2---:R2:W1:Y:S02]  /*8f20*/  SYNCS.PHASECHK.TRANS64.TRYWAIT P0, [R2+URZ+0x240], R3 ;  /* 0x00024003020075a7 */ /* 0x00446400080011ff */
[----:B-1----:R-:W-:Y:S05]  /*8f30*/  @!P0 NANOSLEEP.SYNCS 0x989680 ;  /* 0x009896800000895d */ /* 0x002fea0003900000 */
[----:B------:R-:W1:Y:S02]  /*8f40*/  @!P0 SYNCS.PHASECHK.TRANS64 P0, [R2+URZ+0x240], R3 ;  /* 0x00024003020085a7 */ /* 0x000e6400080010ff */
[----:B-1----:R-:W-:Y:S05]  /*8f50*/  @!P0 BRA `(.L_x_20) ;  /* 0xfffffffc00f08947 */ /* 0x002fea000383ffff */
[----:B------:R-:W-:Y:S05]  /*8f60*/  BRA `(.L_x_142) ;  /* 0xffffff8800487947 */ /* 0x000fea000383ffff */
.L_x_23:
[----:B-1----:R-:W-:Y:S07]  /*8f70*/  MOV R2, UR33 ;  /* 0x0000002100027c02 */ /* 0x002fee0008000f00 */
.L_x_143:
[----:B-1----:R1:W2:Y:S02]  /*8f80*/  SYNCS.PHASECHK.TRANS64.TRYWAIT P0, [R2+URZ+0xc8], R4 ;  /* 0x0000c804020075a7 */ /* 0x0022a400080011ff */
[----:B--2---:R-:W-:Y:S05]  /*8f90*/  @!P0 NANOSLEEP.SYNCS 0x989680 ;  /* 0x009896800000895d */ /* 0x004fea0003900000 */
[----:B------:R-:W2:Y:S02]  /*8fa0*/  @!P0 SYNCS.PHASECHK.TRANS64 P0, [R2+URZ+0xc8], R4 ;  /* 0x0000c804020085a7 */ /* 0x000ea400080010ff */
[----:B--2---:R-:W-:Y:S05]  /*8fb0*/  @!P0 BRA `(.L_x_143) ;  /* 0xfffffffc00f08947 */ /* 0x004fea000383ffff */
[----:B------:R-:W-:Y:S05]  /*8fc0*/  BRA `(.L_x_22) ;  /* 0xffffff8800987947 */ /* 0x000fea000383ffff */
.L_x_29:
[----:B-1----:R-:W-:Y:S07]  /*8fd0*/  MOV R2, UR17 ;  /* 0x0000001100027c02 */ /* 0x002fee0008000f00 */
.L_x_144:
[----:B-1----:R1:W2:Y:S02]  /*8fe0*/  SYNCS.PHASECHK.TRANS64.TRYWAIT P0, [R2+URZ+0xc8], R4 ;  /* 0x0000c804020075a7 */ /* 0x0022a400080011ff */
[----:B--2---:R-:W-:Y:S05]  /*8ff0*/  @!P0 NANOSLEEP.SYNCS 0x989680 ;  /* 0x009896800000895d */ /* 0x004fea0003900000 */
[----:B------:R-:W2:Y:S02]  /*9000*/  @!P0 SYNCS.PHASECHK.TRANS64 P0, [R2+URZ+0xc8], R4 ;  /* 0x0000c804020085a7 */ /* 0x000ea400080010ff */
[----:B--2---:R-:W-:Y:S05]  /*9010*/  @!P0 BRA `(.L_x_144) ;  /* 0xfffffffc00f08947 */ /* 0x004fea000383ffff */
[----:B------:R-:W-:Y:S05]  /*9020*/  BRA `(.L_x_28) ;  /* 0xffffff8c00407947 */ /* 0x000fea000383ffff */
.L_x_33:
[----:B-1----:R1:W2:Y:S02]  /*9030*/  SYNCS.PHASECHK.TRANS64.TRYWAIT P0, [R2+URZ+0x1d0], R3 ;  /* 0x0001d003020075a7 */ /* 0x0022a400080011ff */
[----:B--2---:R-:W-:Y:S05]  /*9040*/  @!P0 NANOSLEEP.SYNCS 0x989680 ;  /* 0x009896800000895d */ /* 0x004fea0003900000 */
[----:B------:R-:W2:Y:S02]  /*9050*/  @!P0 SYNCS.PHASECHK.TRANS64 P0, [R2+URZ+0x1d0], R3 ;  /* 0x0001d003020085a7 */ /* 0x000ea400080010ff */
[----:B--2---:R-:W-:Y:S05]  /*9060*/  @!P0 BRA `(.L_x_33) ;  /* 0xfffffffc00f08947 */ /* 0x004fea000383ffff */
[----:B------:R-:W-:Y:S05]  /*9070*/  BRA `(.L_x_145) ;  /* 0xffffff8c00d07947 */ /* 0x000fea000383ffff */
.L_x_37:
[----:B----4-:R-:W-:-:S07]  /*9080*/  MOV R0, UR5 ;  /* 0x0000000500007c02 */ /* 0x010fce0008000f00 */
.L_x_146:
[----:B-1----:R1:W2:Y:S02]  /*9090*/  SYNCS.PHASECHK.TRANS64.TRYWAIT P0, [R0+URZ], R2 ;  /* 0x00000002000075a7 */ /* 0x0022a400080011ff */
[----:B--2---:R-:W-:Y:S05]  /*90a0*/  @!P0 NANOSLEEP.SYNCS 0x989680 ;  /* 0x009896800000895d */ /* 0x004fea0003900000 */
[----:B------:R-:W2:Y:S02]  /*90b0*/  @!P0 SYNCS.PHASECHK.TRANS64 P0, [R0+URZ], R2 ;  /* 0x00000002000085a7 */ /* 0x000ea400080010ff */
[----:B--2---:R-:W-:Y:S05]  /*90c0*/  @!P0 BRA `(.L_x_146) ;  /* 0xfffffffc00f08947 */ /* 0x004fea000383ffff */
[----:B------:R-:W-:Y:S05]  /*90d0*/  BRA `(.L_x_147) ;  /* 0xffffff9400407947 */ /* 0x000fea000383ffff */
.L_x_38:
[----:B----4-:R-:W-:-:S07]  /*90e0*/  MOV R0, UR5 ;  /* 0x0000000500007c02 */ /* 0x010fce0008000f00 */
.L_x_148:
[----:B-1----:R1:W2:Y:S02]  /*90f0*/  SYNCS.PHASECHK.TRANS64.TRYWAIT P0, [R0+URZ], R3 ;  /* 0x00000003000075a7 */ /* 0x0022a400080011ff */
[----:B--2---:R-:W-:Y:S05]  /*9100*/  @!P0 NANOSLEEP.SYNCS 0x989680 ;  /* 0x009896800000895d */ /* 0x004fea0003900000 */
[----:B------:R-:W2:Y:S02]  /*9110*/  @!P0 SYNCS.PHASECHK.TRANS64 P0, [R0+URZ], R3 ;  /* 0x00000003000085a7 */ /* 0x000ea400080010ff */
[----:B--2---:R-:W-:Y:S05]  /*9120*/  @!P0 BRA `(.L_x_148) ;  /* 0xfffffffc00f08947 */ /* 0x004fea000383ffff */
[----:B------:R-:W-:Y:S05]  /*9130*/  BRA `(.L_x_149) ;  /* 0xffffff94004c7947 */ /* 0x000fea000383ffff */
.L_x_39:
[----:B----4-:R-:W-:-:S07]  /*9140*/  MOV R0, UR5 ;  /* 0x0000000500007c02 */ /* 0x010fce0008000f00 */
.L_x_150:
[----:B-1----:R1:W2:Y:S02]  /*9150*/  SYNCS.PHASECHK.TRANS64.TRYWAIT P0, [R0+URZ], R3 ;  /* 0x00000003000075a7 */ /* 0x0022a400080011ff */
[----:B--2---:R-:W-:Y:S05]  /*9160*/  @!P0 NANOSLEEP.SYNCS 0x989680 ;  /* 0x009896800000895d */ /* 0x004fea0003900000 */
[----:B------:R-:W2:Y:S02]  /*9170*/  @!P0 SYNCS.PHASECHK.TRANS64 P0, [R0+URZ], R3 ;  /* 0x00000003000085a7 */ /* 0x000ea400080010ff */
[----:B--2---:R-:W-:Y:S05]  /*9180*/  @!P0 BRA `(.L_x_150) ;  /* 0xfffffffc00f08947 */ /* 0x004fea000383ffff */
[----:B------:R-:W-:Y:S05]  /*9190*/  BRA `(.L_x_151) ;  /* 0xffffff9400587947 */ /* 0x000fea000383ffff */
.L_x_40:
[----:B----4-:R-:W-:-:S07]  /*91a0*/  MOV R0, UR5 ;  /* 0x0000000500007c02 */ /* 0x010fce0008000f00 */
.L_x_152:
[----:B-1----:R1:W2:Y:S02]  /*91b0*/  SYNCS.PHASECHK.TRANS64.TRYWAIT P0, [R0+URZ], R3 ;  /* 0x00000003000075a7 */ /* 0x0022a400080011ff */
[----:B--2---:R-:W-:Y:S05]  /*91c0*/  @!P0 NANOSLEEP.SYNCS 0x989680 ;  /* 0x009896800000895d */ /* 0x004fea0003900000 */
[----:B------:R-:W2:Y:S02]  /*91d0*/  @!P0 SYNCS.PHASECHK.TRANS64 P0, [R0+URZ], R3 ;  /* 0x00000003000085a7 */ /* 0x000ea400080010ff */
[----:B--2---:R-:W-:Y:S05]  /*91e0*/  @!P0 BRA `(.L_x_152) ;  /* 0xfffffffc00f08947 */ /* 0x004fea000383ffff */
[----:B------:R-:W-:Y:S05]  /*91f0*/  BRA `(.L_x_153) ;  /* 0xffffff9400647947 */ /* 0x000fea000383ffff */
.L_x_41:
[----:B----4-:R-:W-:-:S07]  /*9200*/  MOV R0, UR5 ;  /* 0x0000000500007c02 */ /* 0x010fce0008000f00 */
.L_x_154:
[----:B-1----:R1:W2:Y:S02]  /*9210*/  SYNCS.PHASECHK.TRANS64.TRYWAIT P0, [R0+URZ], R3 ;  /* 0x00000003000075a7 */ /* 0x0022a400080011ff */
[----:B--2---:R-:W-:Y:S05]  /*9220*/  @!P0 NANOSLEEP.SYNCS 0x989680 ;  /* 0x009896800000895d */ /* 0x004fea0003900000 */
[----:B------:R-:W2:Y:S02]  /*9230*/  @!P0 SYNCS.PHASECHK.TRANS64 P0, [R0+URZ], R3 ;  /* 0x00000003000085a7 */ /* 0x000ea400080010ff */
[----:B--2---:R-:W-:Y:S05]  /*9240*/  @!P0 BRA `(.L_x_154) ;  /* 0xfffffffc00f08947 */ /* 0x004fea000383ffff */
[----:B------:R-:W-:Y:S05]  /*9250*/  BRA `(.L_x_155) ;  /* 0xffffff9400707947 */ /* 0x000fea000383ffff */
.L_x_42:
[----:B----4-:R-:W-:-:S07]  /*9260*/  MOV R0, UR5 ;  /* 0x0000000500007c02 */ /* 0x010fce0008000f00 */
.L_x_156:
[----:B-1----:R1:W2:Y:S02]  /*9270*/  SYNCS.PHASECHK.TRANS64.TRYWAIT P0, [R0+URZ], R3 ;  /* 0x00000003000075a7 */ /* 0x0022a400080011ff */
[----:B--2---:R-:W-:Y:S05]  /*9280*/  @!P0 NANOSLEEP.SYNCS 0x989680 ;  /* 0x009896800000895d */ /* 0x004fea0003900000 */
[----:B------:R-:W2:Y:S02]  /*9290*/  @!P0 SYNCS.PHASECHK.TRANS64 P0, [R0+URZ], R3 ;  /* 0x00000003000085a7 */ /* 0x000ea400080010ff */
[----:B--2---:R-:W-:Y:S05]  /*92a0*/  @!P0 BRA `(.L_x_156) ;  /* 0xfffffffc00f08947 */ /* 0x004fea000383ffff */
[----:B------:R-:W-:Y:S05]  /*92b0*/  BRA `(.L_x_157) ;  /* 0xffffff94007c7947 */ /* 0x000fea000383ffff */
.L_x_43:
[----:B----4-:R-:W-:-:S07]  /*92c0*/  MOV R0, UR5 ;  /* 0x0000000500007c02 */ /* 0x010fce0008000f00 */
.L_x_158:
[----:B-1----:R1:W2:Y:S02]  /*92d0*/  SYNCS.PHASECHK.TRANS64.TRYWAIT P0, [R0+URZ], R3 ;  /* 0x00000003000075a7 */ /* 0x0022a400080011ff */
[----:B--2---:R-:W-:Y:S05]  /*92e0*/  @!P0 NANOSLEEP.SYNCS 0x989680 ;  /* 0x009896800000895d */ /* 0x004fea0003900000 */
[----:B------:R-:W2:Y:S02]  /*92f0*/  @!P0 SYNCS.PHASECHK.TRANS64 P0, [R0+URZ], R3 ;  /* 0x00000003000085a7 */ /* 0x000ea400080010ff */
[----:B--2---:R-:W-:Y:S05]  /*9300*/  @!P0 BRA `(.L_x_158) ;  /* 0xfffffffc00f08947 */ /* 0x004fea000383ffff */
[----:B------:R-:W-:Y:S05]  /*9310*/  BRA `(.L_x_159) ;  /* 0xffffff9400887947 */ /* 0x000fea000383ffff */
.L_x_44:
[----:B----4-:R-:W-:-:S07]  /*9320*/  MOV R0, UR5 ;  /* 0x0000000500007c02 */ /* 0x010fce0008000f00 */
.L_x_160:
[----:B-1----:R1:W2:Y:S02]  /*9330*/  SYNCS.PHASECHK.TRANS64.TRYWAIT P0, [R0+URZ], R3 ;  /* 0x00000003000075a7 */ /* 0x0022a400080011ff */
[----:B--2---:R-:W-:Y:S05]  /*9340*/  @!P0 NANOSLEEP.SYNCS 0x989680 ;  /* 0x009896800000895d */ /* 0x004fea0003900000 */
[----:B------:R-:W2:Y:S02]  /*9350*/  @!P0 SYNCS.PHASECHK.TRANS64 P0, [R0+URZ], R3 ;  /* 0x00000003000085a7 */ /* 0x000ea400080010ff */
[----:B--2---:R-:W-:Y:S05]  /*9360*/  @!P0 BRA `(.L_x_160) ;  /* 0xfffffffc00f08947 */ /* 0x004fea000383ffff */
[----:B------:R-:W-:Y:S05]  /*9370*/  BRA `(.L_x_161) ;  /* 0xffffff9400947947 */ /* 0x000fea000383ffff */
.L_x_45:
[----:B----4-:R-:W-:-:S07]  /*9380*/  MOV R0, UR5 ;  /* 0x0000000500007c02 */ /* 0x010fce0008000f00 */
.L_x_162:
[----:B-1----:R1:W2:Y:S02]  /*9390*/  SYNCS.PHASECHK.TRANS64.TRYWAIT P0, [R0+URZ], R3 ;  /* 0x00000003000075a7 */ /* 0x0022a400080011ff */
[----:B--2---:R-:W-:Y:S05]  /*93a0*/  @!P0 NANOSLEEP.SYNCS 0x989680 ;  /* 0x009896800000895d */ /* 0x004fea0003900000 */
[----:B------:R-:W2:Y:S02]  /*93b0*/  @!P0 SYNCS.PHASECHK.TRANS64 P0, [R0+URZ], R3 ;  /* 0x00000003000085a7 */ /* 0x000ea400080010ff */
[----:B--2---:R-:W-:Y:S05]  /*93c0*/  @!P0 BRA `(.L_x_162) ;  /* 0xfffffffc00f08947 */ /* 0x004fea000383ffff */
[----:B------:R-:W-:Y:S05]  /*93d0*/  BRA `(.L_x_163) ;  /* 0xffffff9400a07947 */ /* 0x000fea000383ffff */
.L_x_46:
[----:B----4-:R-:W-:-:S07]  /*93e0*/  MOV R0, UR5 ;  /* 0x0000000500007c02 */ /* 0x010fce0008000f00 */
.L_x_164:
[----:B-1----:R1:W2:Y:S02]  /*93f0*/  SYNCS.PHASECHK.TRANS64.TRYWAIT P0, [R0+URZ], R3 ;  /* 0x00000003000075a7 */ /* 0x0022a400080011ff */
[----:B--2---:R-:W-:Y:S05]  /*9400*/  @!P0 NANOSLEEP.SYNCS 0x989680 ;  /* 0x009896800000895d */ /* 0x004fea0003900000 */
[----:B------:R-:W2:Y:S02]  /*9410*/  @!P0 SYNCS.PHASECHK.TRANS64 P0, [R0+URZ], R3 ;  /* 0x00000003000085a7 */ /* 0x000ea400080010ff */
[----:B--2---:R-:W-:Y:S05]  /*9420*/  @!P0 BRA `(.L_x_164) ;  /* 0xfffffffc00f08947 */ /* 0x004fea000383ffff */
[----:B------:R-:W-:Y:S05]  /*9430*/  BRA `(.L_x_165) ;  /* 0xffffff9400ac7947 */ /* 0x000fea000383ffff */
.L_x_47:
[----:B----4-:R-:W-:-:S07]  /*9440*/  MOV R0, UR5 ;  /* 0x0000000500007c02 */ /* 0x010fce0008000f00 */
.L_x_166:
[----:B-1----:R1:W2:Y:S02]  /*9450*/  SYNCS.PHASECHK.TRANS64.TRYWAIT P0, [R0+URZ], R3 ;  /* 0x00000003000075a7 */ /* 0x0022a400080011ff */
[----:B--2---:R-:W-:Y:S05]  /*9460*/  @!P0 NANOSLEEP.SYNCS 0x989680 ;  /* 0x009896800000895d */ /* 0x004fea0003900000 */
[----:B------:R-:W2:Y:S02]  /*9470*/  @!P0 SYNCS.PHASECHK.TRANS64 P0, [R0+URZ], R3 ;  /* 0x00000003000085a7 */ /* 0x000ea400080010ff */
[----:B--2---:R-:W-:Y:S05]  /*9480*/  @!P0 BRA `(.L_x_166) ;  /* 0xfffffffc00f08947 */ /* 0x004fea000383ffff */
[----:B------:R-:W-:Y:S05]  /*9490*/  BRA `(.L_x_167) ;  /* 0xffffff9400b87947 */ /* 0x000fea000383ffff */
.L_x_48:
[----:B----4-:R-:W-:-:S07]  /*94a0*/  MOV R0, UR5 ;  /* 0x0000000500007c02 */ /* 0x010fce0008000f00 */
.L_x_168:
[----:B-1----:R1:W2:Y:S02]  /*94b0*/  SYNCS.PHASECHK.TRANS64.TRYWAIT P0, [R0+URZ], R3 ;  /* 0x00000003000075a7 */ /* 0x0022a400080011ff */
[----:B--2---:R-:W-:Y:S05]  /*94c0*/  @!P0 NANOSLEEP.SYNCS 0x989680 ;  /* 0x009896800000895d */ /* 0x004fea0003900000 */
[----:B------:R-:W2:Y:S02]  /*94d0*/  @!P0 SYNCS.PHASECHK.TRANS64 P0, [R0+URZ], R3 ;  /* 0x00000003000085a7 */ /* 0x000ea400080010ff */
[----:B--2---:R-:W-:Y:S05]  /*94e0*/  @!P0 BRA `(.L_x_168) ;  /* 0xfffffffc00f08947 */ /* 0x004fea000383ffff */
[----:B------:R-:W-:Y:S05]  /*94f0*/  BRA `(.L_x_169) ;  /* 0xffffff9400c47947 */ /* 0x000fea000383ffff */
.L_x_49:
[----:B----4-:R-:W-:-:S07]  /*9500*/  MOV R0, UR5 ;  /* 0x0000000500007c02 */ /* 0x010fce0008000f00 */
.L_x_170:
[----:B-1----:R1:W2:Y:S02]  /*9510*/  SYNCS.PHASECHK.TRANS64.TRYWAIT P0, [R0+URZ], R3 ;  /* 0x00000003000075a7 */ /* 0x0022a400080011ff */
[----:B--2---:R-:W-:Y:S05]  /*9520*/  @!P0 NANOSLEEP.SYNCS 0x989680 ;  /* 0x009896800000895d */ /* 0x004fea0003900000 */
[----:B------:R-:W2:Y:S02]  /*9530*/  @!P0 SYNCS.PHASECHK.TRANS64 P0, [R0+URZ], R3 ;  /* 0x00000003000085a7 */ /* 0x000ea400080010ff */
[----:B--2---:R-:W-:Y:S05]  /*9540*/  @!P0 BRA `(.L_x_170) ;  /* 0xfffffffc00f08947 */ /* 0x004fea000383ffff */
[----:B------:R-:W-:Y:S05]  /*9550*/  BRA `(.L_x_171) ;  /* 0xffffff9400d07947 */ /* 0x000fea000383ffff */
.L_x_50:
[----:B----4-:R-:W-:-:S07]  /*9560*/  MOV R0, UR5 ;  /* 0x0000000500007c02 */ /* 0x010fce0008000f00 */
.L_x_172:
[----:B-1----:R1:W2:Y:S02]  /*9570*/  SYNCS.PHASECHK.TRANS64.TRYWAIT P0, [R0+URZ], R3 ;  /* 0x00000003000075a7 */ /* 0x0022a400080011ff */
[----:B--2---:R-:W-:Y:S05]  /*9580*/  @!P0 NANOSLEEP.SYNCS 0x989680 ;  /* 0x009896800000895d */ /* 0x004fea0003900000 */
[----:B------:R-:W2:Y:S02]  /*9590*/  @!P0 SYNCS.PHASECHK.TRANS64 P0, [R0+URZ], R3 ;  /* 0x00000003000085a7 */ /* 0x000ea400080010ff */
[----:B--2---:R-:W-:Y:S05]  /*95a0*/  @!P0 BRA `(.L_x_172) ;  /* 0xfffffffc00f08947 */ /* 0x004fea000383ffff */
[----:B------:R-:W-:Y:S05]  /*95b0*/  BRA `(.L_x_173) ;  /* 0xffffff9400dc7947 */ /* 0x000fea000383ffff */
.L_x_51:
[----:B----4-:R-:W-:-:S07]  /*95c0*/  MOV R0, UR5 ;  /* 0x0000000500007c02 */ /* 0x010fce0008000f00 */
.L_x_174:
[----:B-1----:R1:W2:Y:S02]  /*95d0*/  SYNCS.PHASECHK.TRANS64.TRYWAIT P0, [R0+URZ], R3 ;  /* 0x00000003000075a7 */ /* 0x0022a400080011ff */
[----:B--2---:R-:W-:Y:S05]  /*95e0*/  @!P0 NANOSLEEP.SYNCS 0x989680 ;  /* 0x009896800000895d */ /* 0x004fea0003900000 */
[----:B------:R-:W2:Y:S02]  /*95f0*/  @!P0 SYNCS.PHASECHK.TRANS64 P0, [R0+URZ], R3 ;  /* 0x00000003000085a7 */ /* 0x000ea400080010ff */
[----:B--2---:R-:W-:Y:S05]  /*9600*/  @!P0 BRA `(.L_x_174) ;  /* 0xfffffffc00f08947 */ /* 0x004fea000383ffff */
[----:B------:R-:W-:Y:S05]  /*9610*/  BRA `(.L_x_175) ;  /* 0xffffff9400e87947 */ /* 0x000fea000383ffff */
.L_x_52:
[----:B----4-:R-:W-:-:S07]  /*9620*/  MOV R0, UR5 ;  /* 0x0000000500007c02 */ /* 0x010fce0008000f00 */
.L_x_176:
[----:B-1----:R1:W2:Y:S02]  /*9630*/  SYNCS.PHASECHK.TRANS64.TRYWAIT P0, [R0+URZ], R3 ;  /* 0x00000003000075a7 */ /* 0x0022a400080011ff */
[----:B--2---:R-:W-:Y:S05]  /*9640*/  @!P0 NANOSLEEP.SYNCS 0x989680 ;  /* 0x009896800000895d */ /* 0x004fea0003900000 */
[----:B------:R-:W2:Y:S02]  /*9650*/  @!P0 SYNCS.PHASECHK.TRANS64 P0, [R0+URZ], R3 ;  /* 0x00000003000085a7 */ /* 0x000ea400080010ff */
[----:B--2---:R-:W-:Y:S05]  /*9660*/  @!P0 BRA `(.L_x_176) ;  /* 0xfffffffc00f08947 */ /* 0x004fea000383ffff */
[----:B------:R-:W-:Y:S05]  /*9670*/  BRA `(.L_x_177) ;  /* 0xffffff9400f47947 */ /* 0x000fea000383ffff */
.L_x_53:
[----:B----4-:R-:W-:-:S07]  /*9680*/  MOV R0, UR5 ;  /* 0x0000000500007c02 */ /* 0x010fce0008000f00 */
.L_x_178:
[----:B-1----:R1:W2:Y:S02]  /*9690*/  SYNCS.PHASECHK.TRANS64.TRYWAIT P0, [R0+URZ], R3 ;  /* 0x00000003000075a7 */ /* 0x0022a400080011ff */
[----:B--2---:R-:W-:Y:S05]  /*96a0*/  @!P0 NANOSLEEP.SYNCS 0x989680 ;  /* 0x009896800000895d */ /* 0x004fea0003900000 */
[----:B------:R-:W2:Y:S02]  /*96b0*/  @!P0 SYNCS.PHASECHK.TRANS64 P0, [R0+URZ], R3 ;  /* 0x00000003000085a7 */ /* 0x000ea400080010ff */
[----:B--2---:R-:W-:Y:S05]  /*96c0*/  @!P0 BRA `(.L_x_178) ;  /* 0xfffffffc00f08947 */ /* 0x004fea000383ffff */
[----:B------:R-:W-:Y:S05]  /*96d0*/  BRA `(.L_x_179) ;  /* 0xffffff9800007947 */ /* 0x000fea000383ffff */
.L_x_54:
[----:B----4-:R-:W-:-:S07]  /*96e0*/  MOV R0, UR5 ;  /* 0x0000000500007c02 */ /* 0x010fce0008000f00 */
.L_x_180:
[----:B-1----:R1:W2:Y:S02]  /*96f0*/  SYNCS.PHASECHK.TRANS64.TRYWAIT P0, [R0+URZ], R3 ;  /* 0x00000003000075a7 */ /* 0x0022a400080011ff */
[----:B--2---:R-:W-:Y:S05]  /*9700*/  @!P0 NANOSLEEP.SYNCS 0x989680 ;  /* 0x009896800000895d */ /* 0x004fea0003900000 */
[----:B------:R-:W2:Y:S02]  /*9710*/  @!P0 SYNCS.PHASECHK.TRANS64 P0, [R0+URZ], R3 ;  /* 0x00000003000085a7 */ /* 0x000ea400080010ff */
[----:B--2---:R-:W-:Y:S05]  /*9720*/  @!P0 BRA `(.L_x_180) ;  /* 0xfffffffc00f08947 */ /* 0x004fea000383ffff */
[----:B------:R-:W-:Y:S05]  /*9730*/  BRA `(.L_x_181) ;  /* 0xffffff98000c7947 */ /* 0x000fea000383ffff */
.L_x_55:
[----:B----4-:R-:W-:-:S07]  /*9740*/  MOV R0, UR5 ;  /* 0x0000000500007c02 */ /* 0x010fce0008000f00 */
.L_x_182:
[----:B-1----:R1:W2:Y:S02]  /*9750*/  SYNCS.PHASECHK.TRANS64.TRYWAIT P0, [R0+URZ], R3 ;  /* 0x00000003000075a7 */ /* 0x0022a400080011ff */
[----:B--2---:R-:W-:Y:S05]  /*9760*/  @!P0 NANOSLEEP.SYNCS 0x989680 ;  /* 0x009896800000895d */ /* 0x004fea0003900000 */
[----:B------:R-:W2:Y:S02]  /*9770*/  @!P0 SYNCS.PHASECHK.TRANS64 P0, [R0+URZ], R3 ;  /* 0x00000003000085a7 */ /* 0x000ea400080010ff */
[----:B--2---:R-:W-:Y:S05]  /*9780*/  @!P0 BRA `(.L_x_182) ;  /* 0xfffffffc00f08947 */ /* 0x004fea000383ffff */
[----:B------:R-:W-:Y:S05]  /*9790*/  BRA `(.L_x_183) ;  /* 0xffffff9800187947 */ /* 0x000fea000383ffff */
.L_x_56:
[----:B----4-:R-:W-:-:S07]  /*97a0*/  MOV R0, UR5 ;  /* 0x0000000500007c02 */ /* 0x010fce0008000f00 */
.L_x_184:
[----:B-1----:R1:W2:Y:S02]  /*97b0*/  SYNCS.PHASECHK.TRANS64.TRYWAIT P0, [R0+URZ], R3 ;  /* 0x00000003000075a7 */ /* 0x0022a400080011ff */
[----:B--2---:R-:W-:Y:S05]  /*97c0*/  @!P0 NANOSLEEP.SYNCS 0x989680 ;  /* 0x009896800000895d */ /* 0x004fea0003900000 */
[----:B------:R-:W2:Y:S02]  /*97d0*/  @!P0 SYNCS.PHASECHK.TRANS64 P0, [R0+URZ], R3 ;  /* 0x00000003000085a7 */ /* 0x000ea400080010ff */
[----:B--2---:R-:W-:Y:S05]  /*97e0*/  @!P0 BRA `(.L_x_184) ;  /* 0xfffffffc00f08947 */ /* 0x004fea000383ffff */
[----:B------:R-:W-:Y:S05]  /*97f0*/  BRA `(.L_x_185) ;  /* 0xffffff9800247947 */ /* 0x000fea000383ffff */
.L_x_57:
[----:B----4-:R-:W-:-:S07]  /*9800*/  MOV R0, UR5 ;  /* 0x0000000500007c02 */ /* 0x010fce0008000f00 */
.L_x_186:
[----:B-1----:R1:W2:Y:S02]  /*9810*/  SYNCS.PHASECHK.TRANS64.TRYWAIT P0, [R0+URZ], R3 ;  /* 0x00000003000075a7 */ /* 0x0022a400080011ff */
[----:B--2---:R-:W-:Y:S05]  /*9820*/  @!P0 NANOSLEEP.SYNCS 0x989680 ;  /* 0x009896800000895d */ /* 0x004fea0003900000 */
[----:B------:R-:W2:Y:S02]  /*9830*/  @!P0 SYNCS.PHASECHK.TRANS64 P0, [R0+URZ], R3 ;  /* 0x00000003000085a7 */ /* 0x000ea400080010ff */
[----:B--2---:R-:W-:Y:S05]  /*9840*/  @!P0 BRA `(.L_x_186) ;  /* 0xfffffffc00f08947 */ /* 0x004fea000383ffff */
[----:B------:R-:W-:Y:S05]  /*9850*/  BRA `(.L_x_187) ;  /* 0xffffff9800307947 */ /* 0x000fea000383ffff */
.L_x_58:
[----:B----4-:R-:W-:-:S07]  /*9860*/  MOV R0, UR5 ;  /* 0x0000000500007c02 */ /* 0x010fce0008000f00 */
.L_x_188:
[----:B-1----:R1:W2:Y:S02]  /*9870*/  SYNCS.PHASECHK.TRANS64.TRYWAIT P0, [R0+URZ], R3 ;  /* 0x00000003000075a7 */ /* 0x0022a400080011ff */
[----:B--2---:R-:W-:Y:S05]  /*9880*/  @!P0 NANOSLEEP.SYNCS 0x989680 ;  /* 0x009896800000895d */ /* 0x004fea0003900000 */
[----:B------:R-:W2:Y:S02]  /*9890*/  @!P0 SYNCS.PHASECHK.TRANS64 P0, [R0+URZ], R3 ;  /* 0x00000003000085a7 */ /* 0x000ea400080010ff */
[----:B--2---:R-:W-:Y:S05]  /*98a0*/  @!P0 BRA `(.L_x_188) ;  /* 0xfffffffc00f08947 */ /* 0x004fea000383ffff */
[----:B------:R-:W-:Y:S05]  /*98b0*/  BRA `(.L_x_189) ;  /* 0xffffff98003c7947 */ /* 0x000fea000383ffff */
.L_x_59:
[----:B----4-:R-:W-:-:S07]  /*98c0*/  MOV R0, UR5 ;  /* 0x0000000500007c02 */ /* 0x010fce0008000f00 */
.L_x_190:
[----:B-1----:R1:W2:Y:S02]  /*98d0*/  SYNCS.PHASECHK.TRANS64.TRYWAIT P0, [R0+URZ], R3 ;  /* 0x00000003000075a7 */ /* 0x0022a400080011ff */
[----:B--2---:R-:W-:Y:S05]  /*98e0*/  @!P0 NANOSLEEP.SYNCS 0x989680 ;  /* 0x009896800000895d */ /* 0x004fea0003900000 */
[----:B------:R-:W2:Y:S02]  /*98f0*/  @!P0 SYNCS.PHASECHK.TRANS64 P0, [R0+URZ], R3 ;  /* 0x00000003000085a7 */ /* 0x000ea400080010ff */
[----:B--2---:R-:W-:Y:S05]  /*9900*/  @!P0 BRA `(.L_x_190) ;  /* 0xfffffffc00f08947 */ /* 0x004fea000383ffff */
[----:B------:R-:W-:Y:S05]  /*9910*/  BRA `(.L_x_191) ;  /* 0xffffff9800487947 */ /* 0x000fea000383ffff */
.L_x_60:
[----:B----4-:R-:W-:-:S07]  /*9920*/  MOV R0, UR5 ;  /* 0x0000000500007c02 */ /* 0x010fce0008000f00 */
.L_x_192:
[----:B-1----:R1:W2:Y:S02]  /*9930*/  SYNCS.PHASECHK.TRANS64.TRYWAIT P0, [R0+URZ], R3 ;  /* 0x00000003000075a7 */ /* 0x0022a400080011ff */
[----:B--2---:R-:W-:Y:S05]  /*9940*/  @!P0 NANOSLEEP.SYNCS 0x989680 ;  /* 0x009896800000895d */ /* 0x004fea0003900000 */
[----:B------:R-:W2:Y:S02]  /*9950*/  @!P0 SYNCS.PHASECHK.TRANS64 P0, [R0+URZ], R3 ;  /* 0x00000003000085a7 */ /* 0x000ea400080010ff */
[----:B--2---:R-:W-:Y:S05]  /*9960*/  @!P0 BRA `(.L_x_192) ;  /* 0xfffffffc00f08947 */ /* 0x004fea000383ffff */
[----:B------:R-:W-:Y:S05]  /*9970*/  BRA `(.L_x_193) ;  /* 0xffffff9800547947 */ /* 0x000fea000383ffff */
.L_x_63:
[----:B-1----:R1:W2:Y:S02]  /*9980*/  SYNCS.PHASECHK.TRANS64.TRYWAIT P0, [R0+URZ+0x230], R4 ;  /* 0x00023004000075a7 */ /* 0x0022a400080011ff */
[----:B--2---:R-:W-:Y:S05]  /*9990*/  @!P0 NANOSLEEP.SYNCS 0x989680 ;  /* 0x009896800000895d */ /* 0x004fea0003900000 */
[----:B------:R-:W2:Y:S02]  /*99a0*/  @!P0 SYNCS.PHASECHK.TRANS64 P0, [R0+URZ+0x230], R4 ;  /* 0x00023004000085a7 */ /* 0x000ea400080010ff */
[----:B--2---:R-:W-:Y:S05]  /*99b0*/  @!P0 BRA `(.L_x_63) ;  /* 0xfffffffc00f08947 */ /* 0x004fea000383ffff */
[----:B------:R-:W-:Y:S05]  /*99c0*/  BRA `(.L_x_194) ;  /* 0xffffff9800b07947 */ /* 0x000fea000383ffff */
.L_x_64:
[----:B------:R-:W-:-:S07]  /*99d0*/  MOV R0, UR5 ;  /* 0x0000000500007c02 */ /* 0x000fce0008000f00 */
.L_x_195:
[----:B-1----:R1:W2:Y:S02]  /*99e0*/  SYNCS.PHASECHK.TRANS64.TRYWAIT P0, [R0+URZ+0x1e0], R5 ;  /* 0x0001e005000075a7 */ /* 0x0022a400080011ff */
[----:B--2---:R-:W-:Y:S05]  /*99f0*/  @!P0 NANOSLEEP.SYNCS 0x989680 ;  /* 0x009896800000895d */ /* 0x004fea0003900000 */
[----:B------:R-:W2:Y:S02]  /*9a00*/  @!P0 SYNCS.PHASECHK.TRANS64 P0, [R0+URZ+0x1e0], R5 ;  /* 0x0001e005000085a7 */ /* 0x000ea400080010ff */
[----:B--2---:R-:W-:Y:S05]  /*9a10*/  @!P0 BRA `(.L_x_195) ;  /* 0xfffffffc00f08947 */ /* 0x004fea000383ffff */
[----:B------:R-:W-:Y:S05]  /*9a20*/  BRA `(.L_x_196) ;  /* 0xffffff9800c07947 */ /* 0x000fea000383ffff */
.L_x_65:
[----:B-1----:R1:W2:Y:S02]  /*9a30*/  SYNCS.PHASECHK.TRANS64.TRYWAIT P1, [R0+URZ+0x1d0], R4 ;  /* 0x0001d004000075a7 */ /* 0x0022a400080211ff */
[----:B--2---:R-:W-:Y:S05]  /*9a40*/  @!P1 NANOSLEEP.SYNCS 0x989680 ;  /* 0x009896800000995d */ /* 0x004fea0003900000 */
[----:B------:R-:W2:Y:S02]  /*9a50*/  @!P1 SYNCS.PHASECHK.TRANS64 P1, [R0+URZ+0x1d0], R4 ;  /* 0x0001d004000095a7 */ /* 0x000ea400080210ff */
[----:B--2---:R-:W-:Y:S05]  /*9a60*/  @!P1 BRA `(.L_x_65) ;  /* 0xfffffffc00f09947 */ /* 0x004fea000383ffff */
[----:B------:R-:W-:Y:S05]  /*9a70*/  BRA `(.L_x_197) ;  /* 0xffffff9800f07947 */ /* 0x000fea000383ffff */
.L_x_68:
[----:B------:R-:W-:-:S07]  /*9a80*/  MOV R0, UR5 ;  /* 0x0000000500007c02 */ /* 0x000fce0008000f00 */
.L_x_198:
[----:B-1----:R1:W2:Y:S02]  /*9a90*/  SYNCS.PHASECHK.TRANS64.TRYWAIT P0, [R0+URZ+0x1e0], R2 ;  /* 0x0001e002000075a7 */ /* 0x0022a400080011ff */
[----:B--2---:R-:W-:Y:S05]  /*9aa0*/  @!P0 NANOSLEEP.SYNCS 0x989680 ;  /* 0x009896800000895d */ /* 0x004fea0003900000 */
[----:B------:R-:W2:Y:S02]  /*9ab0*/  @!P0 SYNCS.PHASECHK.TRANS64 P0, [R0+URZ+0x1e0], R2 ;  /* 0x0001e002000085a7 */ /* 0x000ea400080010ff */
[----:B--2---:R-:W-:Y:S05]  /*9ac0*/  @!P0 BRA `(.L_x_198) ;  /* 0xfffffffc00f08947 */ /* 0x004fea000383ffff */
[----:B------:R-:W-:Y:S05]  /*9ad0*/  BRA `(.L_x_67) ;  /* 0xffffff9c00447947 */ /* 0x000fea000383ffff */
.L_x_75:
[----:B-1----:R1:W2:Y:S02]  /*9ae0*/  SYNCS.PHASECHK.TRANS64.TRYWAIT P1, [R0+URZ+0x1d0], R2 ;  /* 0x0001d002000075a7 */ /* 0x0022a400080211ff */
[----:B--2---:R-:W-:Y:S05]  /*9af0*/  @!P1 NANOSLEEP.SYNCS 0x989680 ;  /* 0x009896800000995d */ /* 0x004fea0003900000 */
[----:B------:R-:W2:Y:S02]  /*9b00*/  @!P1 SYNCS.PHASECHK.TRANS64 P1, [R0+URZ+0x1d0], R2 ;  /* 0x0001d002000095a7 */ /* 0x000ea400080210ff */
[----:B--2---:R-:W-:Y:S05]  /*9b10*/  @!P1 BRA `(.L_x_75) ;  /* 0xfffffffc00f09947 */ /* 0x004fea000383ffff */
[----:B------:R-:W-:Y:S05]  /*9b20*/  BRA `(.L_x_199) ;  /* 0xffffffa0009c7947 */ /* 0x000fea000383ffff */
.L_x_76:
[----:B------:R-:W-:-:S07]  /*9b30*/  MOV R2, UR14 ;  /* 0x0000000e00027c02 */ /* 0x000fce0008000f00 */
.L_x_200:
[----:B-1----:R1:W2:Y:S02]  /*9b40*/  SYNCS.PHASECHK.TRANS64.TRYWAIT P0, [R2+URZ+0x210], R0 ;  /* 0x00021000020075a7 */ /* 0x0022a400080011ff */
[----:B--2---:R-:W-:Y:S05]  /*9b50*/  @!P0 NANOSLEEP.SYNCS 0x989680 ;  /* 0x009896800000895d */ /* 0x004fea0003900000 */
[----:B------:R-:W2:Y:S02]  /*9b60*/  @!P0 SYNCS.PHASECHK.TRANS64 P0, [R2+URZ+0x210], R0 ;  /* 0x00021000020085a7 */ /* 0x000ea400080010ff */
[----:B--2---:R-:W-:Y:S05]  /*9b70*/  @!P0 BRA `(.L_x_200) ;  /* 0xfffffffc00f08947 */ /* 0x004fea000383ffff */
[----:B------:R-:W-:Y:S05]  /*9b80*/  BRA `(.L_x_201) ;  /* 0xffffffa000d07947 */ /* 0x000fea000383ffff */
.L_x_79:
[----:B------:R-:W-:Y:S07]  /*9b90*/  MOV R0, UR7 ;  /* 0x0000000700007c02 */ /* 0x000fee0008000f00 */
.L_x_202:
[----:B-1----:R1:W2:Y:S02]  /*9ba0*/  SYNCS.PHASECHK.TRANS64.TRYWAIT P0, [R0+URZ], R2 ;  /* 0x00000002000075a7 */ /* 0x0022a400080011ff */
[----:B--2---:R-:W-:Y:S05]  /*9bb0*/  @!P0 NANOSLEEP.SYNCS 0x989680 ;  /* 0x009896800000895d */ /* 0x004fea0003900000 */
[----:B------:R-:W2:Y:S02]  /*9bc0*/  @!P0 SYNCS.PHASECHK.TRANS64 P0, [R0+URZ], R2 ;  /* 0x00000002000085a7 */ /* 0x000ea400080010ff */
[----:B--2---:R-:W-:Y:S05]  /*9bd0*/  @!P0 BRA `(.L_x_202) ;  /* 0xfffffffc00f08947 */ /* 0x004fea000383ffff */
[----:B------:R-:W-:Y:S05]  /*9be0*/  BRA `(.L_x_78) ;  /* 0xffffffa400047947 */ /* 0x000fea000383ffff */
.L_x_82:
[----:B------:R-:W-:-:S07]  /*9bf0*/  MOV R0, UR5 ;  /* 0x0000000500007c02 */ /* 0x000fce0008000f00 */
.L_x_203:
[----:B--2---:R2:W3:Y:S02]  /*9c00*/  SYNCS.PHASECHK.TRANS64.TRYWAIT P0, [R0+URZ], R2 ;  /* 0x00000002000075a7 */ /* 0x0044e400080011ff */
[----:B---3--:R-:W-:Y:S05]  /*9c10*/  @!P0 NANOSLEEP.SYNCS 0x989680 ;  /* 0x009896800000895d */ /* 0x008fea0003900000 */
[----:B------:R-:W3:Y:S02]  /*9c20*/  @!P0 SYNCS.PHASECHK.TRANS64 P0, [R0+URZ], R2 ;  /* 0x00000002000085a7 */ /* 0x000ee400080010ff */
[----:B---3--:R-:W-:Y:S05]  /*9c30*/  @!P0 BRA `(.L_x_203) ;  /* 0xfffffffc00f08947 */ /* 0x008fea000383ffff */
[----:B------:R-:W-:Y:S05]  /*9c40*/  BRA `(.L_x_204) ;  /* 0xffffffa400a47947 */ /* 0x000fea000383ffff */
.L_x_83:
[----:B------:R-:W-:-:S07]  /*9c50*/  MOV R0, UR5 ;  /* 0x0000000500007c02 */ /* 0x000fce0008000f00 */
.L_x_205:
[----:B--2---:R2:W3:Y:S02]  /*9c60*/  SYNCS.PHASECHK.TRANS64.TRYWAIT P0, [R0+URZ], R3 ;  /* 0x00000003000075a7 */ /* 0x0044e400080011ff */
[----:B---3--:R-:W-:Y:S05]  /*9c70*/  @!P0 NANOSLEEP.SYNCS 0x989680 ;  /* 0x009896800000895d */ /* 0x008fea0003900000 */
[----:B------:R-:W3:Y:S02]  /*9c80*/  @!P0 SYNCS.PHASECHK.TRANS64 P0, [R0+URZ], R3 ;  /* 0x00000003000085a7 */ /* 0x000ee400080010ff */
[----:B---3--:R-:W-:Y:S05]  /*9c90*/  @!P0 BRA `(.L_x_205) ;  /* 0xfffffffc00f08947 */ /* 0x008fea000383ffff */
[----:B------:R-:W-:Y:S05]  /*9ca0*/  BRA `(.L_x_206) ;  /* 0xffffffa400b07947 */ /* 0x000fea000383ffff */
.L_x_84:
[----:B------:R-:W-:-:S07]  /*9cb0*/  MOV R0, UR5 ;  /* 0x0000000500007c02 */ /* 0x000fce0008000f00 */
.L_x_207:
[----:B--2---:R2:W3:Y:S02]  /*9cc0*/  SYNCS.PHASECHK.TRANS64.TRYWAIT P0, [R0+URZ], R3 ;  /* 0x00000003000075a7 */ /* 0x0044e400080011ff */
[----:B---3--:R-:W-:Y:S05]  /*9cd0*/  @!P0 NANOSLEEP.SYNCS 0x989680 ;  /* 0x009896800000895d */ /* 0x008fea0003900000 */
[----:B------:R-:W3:Y:S02]  /*9ce0*/  @!P0 SYNCS.PHASECHK.TRANS64 P0, [R0+URZ], R3 ;  /* 0x00000003000085a7 */ /* 0x000ee400080010ff */
[----:B---3--:R-:W-:Y:S05]  /*9cf0*/  @!P0 BRA `(.L_x_207) ;  /* 0xfffffffc00f08947 */ /* 0x008fea000383ffff */
[----:B------:R-:W-:Y:S05]  /*9d00*/  BRA `(.L_x_208) ;  /* 0xffffffa400bc7947 */ /* 0x000fea000383ffff */
.L_x_85:
[----:B--2---:R-:W-:-:S07]  /*9d10*/  MOV R0, UR6 ;  /* 0x0000000600007c02 */ /* 0x004fce0008000f00 */
.L_x_209:
[----:B--2---:R2:W3:Y:S02]  /*9d20*/  SYNCS.PHASECHK.TRANS64.TRYWAIT P0, [R0+URZ], R2 ;  /* 0x00000002000075a7 */ /* 0x0044e400080011ff */
[----:B---3--:R-:W-:Y:S05]  /*9d30*/  @!P0 NANOSLEEP.SYNCS 0x989680 ;  /* 0x009896800000895d */ /* 0x008fea0003900000 */
[----:B------:R-:W3:Y:S02]  /*9d40*/  @!P0 SYNCS.PHASECHK.TRANS64 P0, [R0+URZ], R2 ;  /* 0x00000002000085a7 */ /* 0x000ee400080010ff */
[----:B---3--:R-:W-:Y:S05]  /*9d50*/  @!P0 BRA `(.L_x_209) ;  /* 0xfffffffc00f08947 */ /* 0x008fea000383ffff */
[----:B------:R-:W-:Y:S05]  /*9d60*/  BRA `(.L_x_210) ;  /* 0xffffffa400c87947 */ /* 0x000fea000383ffff */
.L_x_90:
[----:B--2---:R2:W3:Y:S02]  /*9d70*/  SYNCS.PHASECHK.TRANS64.TRYWAIT P0, [R0+URZ+0x1d0], R2 ;  /* 0x0001d002000075a7 */ /* 0x0044e400080011ff */
[----:B---3--:R-:W-:Y:S05]  /*9d80*/  @!P0 NANOSLEEP.SYNCS 0x989680 ;  /* 0x009896800000895d */ /* 0x008fea0003900000 */
[----:B------:R-:W3:Y:S02]  /*9d90*/  @!P0 SYNCS.PHASECHK.TRANS64 P0, [R0+URZ+0x1d0], R2 ;  /* 0x0001d002000085a7 */ /* 0x000ee400080010ff */
[----:B---3--:R-:W-:Y:S05]  /*9da0*/  @!P0 BRA `(.L_x_90) ;  /* 0xfffffffc00f08947 */ /* 0x008fea000383ffff */
[----:B------:R-:W-:Y:S05]  /*9db0*/  BRA `(.L_x_211) ;  /* 0xffffffa800d07947 */ /* 0x000fea000383ffff */
.L_x_93:
[----:B------:R-:W-:Y:S07]  /*9dc0*/  MOV R0, UR7 ;  /* 0x0000000700007c02 */ /* 0x000fee0008000f00 */
.L_x_212:
[----:B--2---:R2:W3:Y:S02]  /*9dd0*/  SYNCS.PHASECHK.TRANS64.TRYWAIT P0, [R0+URZ+0x1c8], R2 ;  /* 0x0001c802000075a7 */ /* 0x0044e400080011ff */
[----:B---3--:R-:W-:Y:S05]  /*9de0*/  @!P0 NANOSLEEP.SYNCS 0x989680 ;  /* 0x009896800000895d */ /* 0x008fea0003900000 */
[----:B------:R-:W3:Y:S02]  /*9df0*/  @!P0 SYNCS.PHASECHK.TRANS64 P0, [R0+URZ+0x1c8], R2 ;  /* 0x0001c802000085a7 */ /* 0x000ee400080010ff */
[----:B---3--:R-:W-:Y:S05]  /*9e00*/  @!P0 BRA `(.L_x_212) ;  /* 0xfffffffc00f08947 */ /* 0x008fea000383ffff */
[----:B------:R-:W-:Y:S05]  /*9e10*/  BRA `(.L_x_92) ;  /* 0xffffffac00b07947 */ /* 0x000fea000383ffff */
.L_x_96:
[----:B------:R-:W-:Y:S07]  /*9e20*/  MOV R0, UR7 ;  /* 0x0000000700007c02 */ /* 0x000fee0008000f00 */
.L_x_213:
[----:B-1----:R1:W2:Y:S02]  /*9e30*/  SYNCS.PHASECHK.TRANS64.TRYWAIT P0, [R0+URZ+0x1a8], R14 ;  /* 0x0001a80e000075a7 */ /* 0x0022a400080011ff */
[----:B--2---:R-:W-:Y:S05]  /*9e40*/  @!P0 NANOSLEEP.SYNCS 0x989680 ;  /* 0x009896800000895d */ /* 0x004fea0003900000 */
[----:B------:R-:W2:Y:S02]  /*9e50*/  @!P0 SYNCS.PHASECHK.TRANS64 P0, [R0+URZ+0x1a8], R14 ;  /* 0x0001a80e000085a7 */ /* 0x000ea400080010ff */
[----:B--2---:R-:W-:Y:S05]  /*9e60*/  @!P0 BRA `(.L_x_213) ;  /* 0xfffffffc00f08947 */ /* 0x004fea000383ffff */
[----:B------:R-:W-:Y:S05]  /*9e70*/  BRA `(.L_x_214) ;  /* 0xffffffb000287947 */ /* 0x000fea000383ffff */
.L_x_97:
[----:B------:R-:W-:Y:S07]  /*9e80*/  MOV R0, UR7 ;  /* 0x0000000700007c02 */ /* 0x000fee0008000f00 */
.L_x_215:
[----:B-1----:R1:W2:Y:S02]  /*9e90*/  SYNCS.PHASECHK.TRANS64.TRYWAIT P0, [R0+URZ+0x1b0], R14 ;  /* 0x0001b00e000075a7 */ /* 0x0022a400080011ff */
[----:B--2---:R-:W-:Y:S05]  /*9ea0*/  @!P0 NANOSLEEP.SYNCS 0x989680 ;  /* 0x009896800000895d */ /* 0x004fea0003900000 */
[----:B------:R-:W2:Y:S02]  /*9eb0*/  @!P0 SYNCS.PHASECHK.TRANS64 P0, [R0+URZ+0x1b0], R14 ;  /* 0x0001b00e000085a7 */ /* 0x000ea400080010ff */
[----:B--2---:R-:W-:Y:S05]  /*9ec0*/  @!P0 BRA `(.L_x_215) ;  /* 0xfffffffc00f08947 */ /* 0x004fea000383ffff */
[----:B------:R-:W-:Y:S05]  /*9ed0*/  BRA `(.L_x_216) ;  /* 0xffffffb000647947 */ /* 0x000fea000383ffff */
.L_x_98:
[----:B------:R-:W-:Y:S07]  /*9ee0*/  MOV R0, UR7 ;  /* 0x0000000700007c02 */ /* 0x000fee0008000f00 */
.L_x_217:
[----:B-1----:R1:W2:Y:S02]  /*9ef0*/  SYNCS.PHASECHK.TRANS64.TRYWAIT P0, [R0+URZ+0x1b8], R14 ;  /* 0x0001b80e000075a7 */ /* 0x0022a400080011ff */
[----:B--2---:R-:W-:Y:S05]  /*9f00*/  @!P0 NANOSLEEP.SYNCS 0x989680 ;  /* 0x009896800000895d */ /* 0x004fea0003900000 */
[----:B------:R-:W2:Y:S02]  /*9f10*/  @!P0 SYNCS.PHASECHK.TRANS64 P0, [R0+URZ+0x1b8], R14 ;  /* 0x0001b80e000085a7 */ /* 0x000ea400080010ff */
[----:B--2---:R-:W-:Y:S05]  /*9f20*/  @!P0 BRA `(.L_x_217) ;  /* 0xfffffffc00f08947 */ /* 0x004fea000383ffff */
[----:B------:R-:W-:Y:S05]  /*9f30*/  BRA `(.L_x_218) ;  /* 0xffffffb000e87947 */ /* 0x000fea000383ffff */
.L_x_100:
[----:B------:R-:W-:-:S07]  /*9f40*/  MOV R0, UR7 ;  /* 0x0000000700007c02 */ /* 0x000fce0008000f00 */
.L_x_219:
[----:B-1----:R1:W3:Y:S02]  /*9f50*/  SYNCS.PHASECHK.TRANS64.TRYWAIT P0, [R0+URZ+0x1a8], R2 ;  /* 0x0001a802000075a7 */ /* 0x0022e400080011ff */
[----:B---3--:R-:W-:Y:S05]  /*9f60*/  @!P0 NANOSLEEP.SYNCS 0x989680 ;  /* 0x009896800000895d */ /* 0x008fea0003900000 */
[----:B------:R-:W3:Y:S02]  /*9f70*/  @!P0 SYNCS.PHASECHK.TRANS64 P0, [R0+URZ+0x1a8], R2 ;  /* 0x0001a802000085a7 */ /* 0x000ee400080010ff */
[----:B---3--:R-:W-:Y:S05]  /*9f80*/  @!P0 BRA `(.L_x_219) ;  /* 0xfffffffc00f08947 */ /* 0x008fea000383ffff */
[----:B------:R-:W-:Y:S05]  /*9f90*/  BRA `(.L_x_220) ;  /* 0xffffffb400587947 */ /* 0x000fea000383ffff */
.L_x_101:
[----:B-1----:R-:W-:-:S07]  /*9fa0*/  MOV R0, UR7 ;  /* 0x0000000700007c02 */ /* 0x002fce0008000f00 */
.L_x_221:
[----:B-1----:R1:W3:Y:S02]  /*9fb0*/  SYNCS.PHASECHK.TRANS64.TRYWAIT P0, [R0+URZ+0x1b0], R2 ;  /* 0x0001b002000075a7 */ /* 0x0022e400080011ff */
[----:B---3--:R-:W-:Y:S05]  /*9fc0*/  @!P0 NANOSLEEP.SYNCS 0x989680 ;  /* 0x009896800000895d */ /* 0x008fea0003900000 */
[----:B------:R-:W3:Y:S02]  /*9fd0*/  @!P0 SYNCS.PHASECHK.TRANS64 P0, [R0+URZ+0x1b0], R2 ;  /* 0x0001b002000085a7 */ /* 0x000ee400080010ff */
[----:B---3--:R-:W-:Y:S05]  /*9fe0*/  @!P0 BRA `(.L_x_221) ;  /* 0xfffffffc00f08947 */ /* 0x008fea000383ffff */
[----:B------:R-:W-:Y:S05]  /*9ff0*/  BRA `(.L_x_222) ;  /* 0xffffffb400487947 */ /* 0x000fea000383ffff */
.L_x_103:
[----:B--2---:R2:W4:Y:S02]  /*a000*/  SYNCS.PHASECHK.TRANS64.TRYWAIT P0, [R0+URZ+0x1d0], R2 ;  /* 0x0001d002000075a7 */ /* 0x00452400080011ff */
[----:B----4-:R-:W-:Y:S05]  /*a010*/  @!P0 NANOSLEEP.SYNCS 0x989680 ;  /* 0x009896800000895d */ /* 0x010fea0003900000 */
[----:B------:R-:W4:Y:S02]  /*a020*/  @!P0 SYNCS.PHASECHK.TRANS64 P0, [R0+URZ+0x1d0], R2 ;  /* 0x0001d002000085a7 */ /* 0x000f2400080010ff */
[----:B----4-:R-:W-:Y:S05]  /*a030*/  @!P0 BRA `(.L_x_103) ;  /* 0xfffffffc00f08947 */ /* 0x010fea000383ffff */
[----:B------:R-:W-:Y:S05]  /*a040*/  BRA `(.L_x_223) ;  /* 0xffffffb800147947 */ /* 0x000fea000383ffff */
.L_x_113:
[----:B-1----:R1:W3:Y:S02]  /*a050*/  SYNCS.PHASECHK.TRANS64.TRYWAIT P1, [R2+URZ+0x190], R0 ;  /* 0x00019000020075a7 */ /* 0x0022e400080211ff */
[----:B---3--:R-:W-:Y:S05]  /*a060*/  @!P1 NANOSLEEP.SYNCS 0x989680 ;  /* 0x009896800000995d */ /* 0x008fea0003900000 */
[----:B------:R-:W3:Y:S02]  /*a070*/  @!P1 SYNCS.PHASECHK.TRANS64 P1, [R2+URZ+0x190], R0 ;  /* 0x00019000020095a7 */ /* 0x000ee400080210ff */
[----:B---3--:R-:W-:Y:S05]  /*a080*/  @!P1 BRA `(.L_x_113) ;  /* 0xfffffffc00f09947 */ /* 0x008fea000383ffff */
[----:B------:R-:W-:Y:S05]  /*a090*/  BRA `(.L_x_112) ;  /* 0xffffffc4001c7947 */ /* 0x000fea000383ffff */
.L_x_115:
[----:B-1----:R1:W2:Y:S02]  /*a0a0*/  SYNCS.PHASECHK.TRANS64.TRYWAIT P0, [R114+URZ+0x1f0], R3 ;  /* 0x0001f003720075a7 */ /* 0x0022a400080011ff */
[----:B--2---:R-:W-:Y:S05]  /*a0b0*/  @!P0 NANOSLEEP.SYNCS 0x989680 ;  /* 0x009896800000895d */ /* 0x004fea0003900000 */
[----:B------:R-:W2:Y:S02]  /*a0c0*/  @!P0 SYNCS.PHASECHK.TRANS64 P0, [R114+URZ+0x1f0], R3 ;  /* 0x0001f003720085a7 */ /* 0x000ea400080010ff */
[----:B--2---:R-:W-:Y:S05]  /*a0d0*/  @!P0 BRA `(.L_x_115) ;  /* 0xfffffffc00f08947 */ /* 0x004fea000383ffff */
[----:B------:R-:W-:Y:S05]  /*a0e0*/  BRA `(.L_x_114) ;  /* 0xffffffc400707947 */ /* 0x000fea000383ffff */
.L_x_125:
[----:B-1----:R1:W2:Y:S02]  /*a0f0*/  SYNCS.PHASECHK.TRANS64.TRYWAIT P0, [R3+URZ+0x190], R2 ;  /* 0x00019002030075a7 */ /* 0x0022a400080011ff */
[----:B--2---:R-:W-:Y:S05]  /*a100*/  @!P0 NANOSLEEP.SYNCS 0x989680 ;  /* 0x009896800000895d */ /* 0x004fea0003900000 */
[----:B------:R-:W2:Y:S02]  /*a110*/  @!P0 SYNCS.PHASECHK.TRANS64 P0, [R3+URZ+0x190], R2 ;  /* 0x00019002030085a7 */ /* 0x000ea400080010ff */
[----:B--2---:R-:W-:Y:S05]  /*a120*/  @!P0 BRA `(.L_x_125) ;  /* 0xfffffffc00f08947 */ /* 0x004fea000383ffff */
[----:B------:R-:W-:Y:S05]  /*a130*/  BRA `(.L_x_124) ;  /* 0xffffffd000747947 */ /* 0x000fea000383ffff */
.L_x_135:
[----:B-1----:R1:W2:Y:S02]  /*a140*/  SYNCS.PHASECHK.TRANS64.TRYWAIT P0, [R2+URZ+0x190], R4 ;  /* 0x00019004020075a7 */ /* 0x0022a400080011ff */
[----:B--2---:R-:W-:Y:S05]  /*a150*/  @!P0 NANOSLEEP.SYNCS 0x989680 ;  /* 0x009896800000895d */ /* 0x004fea0003900000 */
[----:B------:R-:W2:Y:S02]  /*a160*/  @!P0 SYNCS.PHASECHK.TRANS64 P0, [R2+URZ+0x190], R4 ;  /* 0x00019004020085a7 */ /* 0x000ea400080010ff */
[----:B--2---:R-:W-:Y:S05]  /*a170*/  @!P0 BRA `(.L_x_135) ;  /* 0xfffffffc00f08947 */ /* 0x004fea000383ffff */
[----:B------:R-:W-:Y:S05]  /*a180*/  BRA `(.L_x_134) ;  /* 0xffffffdc00dc7947 */ /* 0x000fea000383ffff */
        .weak           $__internal_0_$__cuda_sm10x_tcgen05_guardrail_trap_col_being_dealloced_not_returned_by_alloc
        .type           $__internal_0_$__cuda_sm10x_tcgen05_guardrail_trap_col_being_dealloced_not_returned_by_alloc,@function
        .size           $__internal_0_$__cuda_sm10x_tcgen05_guardrail_trap_col_being_dealloced_not_returned_by_alloc,($__internal_1_$__cuda_sm10x_tcgen05_guardrail_trap_phase_invalid_during_alloc - $__internal_0_$__cuda_sm10x_tcgen05_guardrail_trap_col_being_dealloced_not_returned_by_alloc)
$__internal_0_$__cuda_sm10x_tcgen05_guardrail_trap_col_being_dealloced_not_returned_by_alloc:
[----:B------:R-:W-:Y:S05]  /*a190*/  BPT.TRAP 0x1 ;  /* 0x000000040000795c */ /* 0x000fea0000300000 */
[----:B------:R-:W-:-:S04]  /*a1a0*/  HFMA2 R3, -RZ, RZ, 0, 0 ;  /* 0x00000000ff037431 */ /* 0x000fc800000001ff */
[----:B------:R-:W-:Y:S05]  /*a1b0*/  RET.REL.NODEC R2 `(_ZN7cutlass13device_kernelINS_4gemm6kernel13GemmUniversalIN4cute5tupleIJiiiiEEENS1_10collective13CollectiveMmaINS1_35MainloopSm100TmaUmmaWarpSpecializedILi25ELi2ELi4ENS5_IJNS4_1CILi1EEESB_SB_EEEEENS5_IJNSA_ILi64EEENSA_ILi192EEENSA_ILi32EEEEEENS_12float_e4m3_tENS5_IJlSB_lEEESI_SJ_NS4_8TiledMMAINS4_8MMA_AtomIJNS4_10MMA_TraitsINS4_19SM100_MMA_F8F6F4_SSEJSI_SI_fSE_SF_NS4_17integral_constantINS4_4UMMA5MajorELSQ_0EEESR_NSO_INSP_7ScaleInELSS_0EEEST_EEEEEENS4_6LayoutISC_NS5_IJNSA_ILi0EEESX_SX_EEEEENS5_IJNS4_10UnderscoreES10_S10_EEEEENS4_13SM90_TMA_LOADENS4_14ComposedLayoutINS4_7SwizzleILi1ELi4ELi3EEENS4_18smem_ptr_flag_bitsILi8EEENSW_INS5_IJNSA_ILi8EEESG_EEENS5_IJSG_SB_EEEEEEEvNS4_8identityES13_S1D_vS1E_EENS_8epilogue10collective18CollectiveEpilogueINS1G_23Sm100TmaWarpSpecializedILi3ELi2ELi32ELb0ELb0EEEJSH_NS5_IJNSW_ISE_SB_EES1L_EEESI_SJ_SI_SJ_NS1G_6fusion15FusionCallbacksIS1K_NS1N_17LinearCombinationISI_fSI_fLNS_15FloatRoundStyleE2EEESH_S1M_JEEENS4_5SM1004TMEM4LOAD26SM100_TMEM_LOAD_16dp32b32xES13_NS14_INS15_ILi2ELi4ELi3EEES18_NSW_INS5_IJS19_SE_EEENS5_IJSE_SB_EEEEEEENS4_39AutoVectorizingCopyWithAssumedAlignmentILi128EEENS4_14SM90_TMA_STOREES21_S23_S23_EEEvvEEEEvNT_6ParamsE) ;  /* 0xffffff5c02907950 */ /* 0x000fea0003c3ffff */
        .weak           $__internal_1_$__cuda_sm10x_tcgen05_guardrail_trap_phase_invalid_during_alloc
        .type           $__internal_1_$__cuda_sm10x_tcgen05_guardrail_trap_phase_invalid_during_alloc,@function
        .size           $__internal_1_$__cuda_sm10x_tcgen05_guardrail_trap_phase_invalid_during_alloc,($__internal_2_$__cuda_sm10x_tcgen05_guardrail_trap_unallocated_columns_being_dealloced - $__internal_1_$__cuda_sm10x_tcgen05_guardrail_trap_phase_invalid_during_alloc)
$__internal_1_$__cuda_sm10x_tcgen05_guardrail_trap_phase_invalid_during_alloc:
[----:B------:R-:W-:Y:S05]  /*a1c0*/  BPT.TRAP 0x1 ;  /* 0x000000040000795c */ /* 0x000fea0000300000 */
[----:B------:R-:W-:-:S04]  /*a1d0*/  MOV R3, 0x0 ;  /* 0x0000000000037802 */ /* 0x000fc80000000f00 */
[----:B------:R-:W-:Y:S05]  /*a1e0*/  RET.REL.NODEC R2 `(_ZN7cutlass13device_kernelINS_4gemm6kernel13GemmUniversalIN4cute5tupleIJiiiiEEENS1_10collective13CollectiveMmaINS1_35MainloopSm100TmaUmmaWarpSpecializedILi25ELi2ELi4ENS5_IJNS4_1CILi1EEESB_SB_EEEEENS5_IJNSA_ILi64EEENSA_ILi192EEENSA_ILi32EEEEEENS_12float_e4m3_tENS5_IJlSB_lEEESI_SJ_NS4_8TiledMMAINS4_8MMA_AtomIJNS4_10MMA_TraitsINS4_19SM100_MMA_F8F6F4_SSEJSI_SI_fSE_SF_NS4_17integral_constantINS4_4UMMA5MajorELSQ_0EEESR_NSO_INSP_7ScaleInELSS_0EEEST_EEEEEENS4_6LayoutISC_NS5_IJNSA_ILi0EEESX_SX_EEEEENS5_IJNS4_10UnderscoreES10_S10_EEEEENS4_13SM90_TMA_LOADENS4_14ComposedLayoutINS4_7SwizzleILi1ELi4ELi3EEENS4_18smem_ptr_flag_bitsILi8EEENSW_INS5_IJNSA_ILi8EEESG_EEENS5_IJSG_SB_EEEEEEEvNS4_8identityES13_S1D_vS1E_EENS_8epilogue10collective18CollectiveEpilogueINS1G_23Sm100TmaWarpSpecializedILi3ELi2ELi32ELb0ELb0EEEJSH_NS5_IJNSW_ISE_SB_EES1L_EEESI_SJ_SI_SJ_NS1G_6fusion15FusionCallbacksIS1K_NS1N_17LinearCombinationISI_fSI_fLNS_15FloatRoundStyleE2EEESH_S1M_JEEENS4_5SM1004TMEM4LOAD26SM100_TMEM_LOAD_16dp32b32xES13_NS14_INS15_ILi2ELi4ELi3EEES18_NSW_INS5_IJS19_SE_EEENS5_IJSE_SB_EEEEEEENS4_39AutoVectorizingCopyWithAssumedAlignmentILi128EEENS4_14SM90_TMA_STOREES21_S23_S23_EEEvvEEEEvNT_6ParamsE) ;  /* 0xffffff5c02847950 */ /* 0x000fea0003c3ffff */
        .weak           $__internal_2_$__cuda_sm10x_tcgen05_guardrail_trap_unallocated_columns_being_dealloced
        .type           $__internal_2_$__cuda_sm10x_tcgen05_guardrail_trap_unallocated_columns_being_dealloced,@function
        .size           $__internal_2_$__cuda_sm10x_tcgen05_guardrail_trap_unallocated_columns_being_dealloced,(.L_x_225 - $__internal_2_$__cuda_sm10x_tcgen05_guardrail_trap_unallocated_columns_being_dealloced)
$__internal_2_$__cuda_sm10x_tcgen05_guardrail_trap_unallocated_columns_being_dealloced:
[----:B------:R-:W-:Y:S05]  /*a1f0*/  BPT.TRAP 0x1 ;  /* 0x000000040000795c */ /* 0x000fea0000300000 */
[----:B------:R-:W-:-:S04]  /*a200*/  HFMA2 R3, -RZ, RZ, 0, 0 ;  /* 0x00000000ff037431 */ /* 0x000fc800000001ff */
[----:B------:R-:W-:Y:S05]  /*a210*/  RET.REL.NODEC R2 `(_ZN7cutlass13device_kernelINS_4gemm6kernel13GemmUniversalIN4cute5tupleIJiiiiEEENS1_10collective13CollectiveMmaINS1_35MainloopSm100TmaUmmaWarpSpecializedILi25ELi2ELi4ENS5_IJNS4_1CILi1EEESB_SB_EEEEENS5_IJNSA_ILi64EEENSA_ILi192EEENSA_ILi32EEEEEENS_12float_e4m3_tENS5_IJlSB_lEEESI_SJ_NS4_8TiledMMAINS4_8MMA_AtomIJNS4_10MMA_TraitsINS4_19SM100_MMA_F8F6F4_SSEJSI_SI_fSE_SF_NS4_17integral_constantINS4_4UMMA5MajorELSQ_0EEESR_NSO_INSP_7ScaleInELSS_0EEEST_EEEEEENS4_6LayoutISC_NS5_IJNSA_ILi0EEESX_SX_EEEEENS5_IJNS4_10UnderscoreES10_S10_EEEEENS4_13SM90_TMA_LOADENS4_14ComposedLayoutINS4_7SwizzleILi1ELi4ELi3EEENS4_18smem_ptr_flag_bitsILi8EEENSW_INS5_IJNSA_ILi8EEESG_EEENS5_IJSG_SB_EEEEEEEvNS4_8identityES13_S1D_vS1E_EENS_8epilogue10collective18CollectiveEpilogueINS1G_23Sm100TmaWarpSpecializedILi3ELi2ELi32ELb0ELb0EEEJSH_NS5_IJNSW_ISE_SB_EES1L_EEESI_SJ_SI_SJ_NS1G_6fusion15FusionCallbacksIS1K_NS1N_17LinearCombinationISI_fSI_fLNS_15FloatRoundStyleE2EEESH_S1M_JEEENS4_5SM1004TMEM4LOAD26SM100_TMEM_LOAD_16dp32b32xES13_NS14_INS15_ILi2ELi4ELi3EEES18_NSW_INS5_IJS19_SE_EEENS5_IJSE_SB_EEEEEEENS4_39AutoVectorizingCopyWithAssumedAlignmentILi128EEENS4_14SM90_TMA_STOREES21_S23_S23_EEEvvEEEEvNT_6ParamsE) ;  /* 0xffffff5c02787950 */ /* 0x000fea0003c3ffff */
.L_x_224:
[----:B------:R-:W-:-:S00]  /*a220*/  BRA `(.L_x_224) ;  /* 0xfffffffc00fc7947 */ /* 0x000fc0000383ffff */
[----:B------:R-:W-:-:S00]  /*a230*/  NOP ;  /* 0x0000000000007918 */ /* 0x000fc00000000000 */
        /* <DEDUP_REMOVED lines=12> */
.L_x_225:


//--------------------- .nv.global.init           --------------------------
	.section	.nv.global.init,"aw",@progbits
.nv.global.init:
	.type		$str$27,@object
	.size		$str$27,($str$28 - $str$27)
$str$27:
        /*0000*/ 	.byte	0x28, 0x61, 0x64, 0x64, 0x72, 0x65, 0x73, 0x73, 0x20, 0x26, 0x20, 0x6d, 0x61, 0x73, 0x6b, 0x29
        /*0010*/ 	.byte	0x20, 0x3d, 0x3d, 0x20, 0x30, 0x00
	.type		$str$28,@object
	.size		$str$28,($str$26 - $str$28)
$str$28:
        /*0016*/ 	.byte	0x2f, 0x74, 0x6d, 0x70, 0x2f, 0x63, 0x75, 0x74, 0x6c, 0x61, 0x73, 0x73, 0x5f, 0x73, 0x77, 0x65
        /*0026*/ 	.byte	0x65, 0x70, 0x5f, 0x73, 0x72, 0x63, 0x2f, 0x69, 0x6e, 0x63, 0x6c, 0x75, 0x64, 0x65, 0x2f, 0x63
        /*0036*/ 	.byte	0x75, 0x74, 0x65, 0x2f, 0x70, 0x6f, 0x69, 0x6e, 0x74, 0x65, 0x72, 0x5f, 0x66, 0x6c, 0x61, 0x67
        /*0046*/ 	.byte	0x67, 0x65, 0x64, 0x2e, 0x68, 0x70, 0x70, 0x00
	.type		$str$26,@object
	.size		$str$26,($str$25 - $str$26)
$str$26:
        /*004e*/ 	.byte	0x2f, 0x74, 0x6d, 0x70, 0x2f, 0x63, 0x75, 0x74, 0x6c, 0x61, 0x73, 0x73, 0x5f, 0x73, 0x77, 0x65
        /*005e*/ 	.byte	0x65, 0x70, 0x5f, 0x73, 0x72, 0x63, 0x2f, 0x69, 0x6e, 0x63, 0x6c, 0x75, 0x64, 0x65, 0x2f, 0x63
        /*006e*/ 	.byte	0x75, 0x74, 0x65, 0x2f, 0x61, 0x74, 0x6f, 0x6d, 0x2f, 0x63, 0x6f, 0x70, 0x79, 0x5f, 0x74, 0x72
        /*007e*/ 	.byte	0x61, 0x69, 0x74, 0x73, 0x5f, 0x73, 0x6d, 0x31, 0x30, 0x30, 0x2e, 0x68, 0x70, 0x70, 0x00
	.type		$str$25,@object
	.size		$str$25,(__unnamed_1 - $str$25)
$str$25:
        /*008d*/ 	.byte	0x28, 0x28, 0x75, 0x69, 0x6e, 0x74, 0x33, 0x32, 0x5f, 0x74, 0x28, 0x74, 0x68, 0x72, 0x65, 0x61
        /*009d*/ 	.byte	0x64, 0x49, 0x64, 0x78, 0x2e, 0x78, 0x29, 0x20, 0x2f, 0x20, 0x33, 0x32, 0x29, 0x20, 0x25, 0x20
        /*00ad*/ 	.byte	0x34, 0x29, 0x20, 0x3d, 0x3d, 0x20, 0x28, 0x28, 0x28, 0x74, 0x6d, 0x65, 0x6d, 0x5f, 0x61, 0x64
        /*00bd*/ 	.byte	0x64, 0x72, 0x20, 0x3e, 0x3e, 0x20, 0x31, 0x36, 0x29, 0x20, 0x2f, 0x20, 0x33, 0x32, 0x29, 0x20
        /*00cd*/ 	.byte	0x25, 0x20, 0x34, 0x29, 0x00
	.type		__unnamed_1,@object
	.size		__unnamed_1,(__unnamed_2 - __unnamed_1)
__unnamed_1:
        /*00d2*/ 	.byte	0x61, 0x75, 0x74, 0x6f, 0x20, 0x63, 0x75, 0x74, 0x65, 0x3a, 0x3a, 0x61, 0x73, 0x5f, 0x70, 0x6f
        /* <DEDUP_REMOVED lines=24> */
        /*0262*/ 	.byte	0x3c, 0x34, 0x30, 0x39, 0x36, 0x3e, 0x3e, 0x3e, 0x3e, 0x5d, 0x00
	.type		__unnamed_2,@object
	.size		__unnamed_2,(__unnamed_3 - __unnamed_2)
__unnamed_2:
        /* <DEDUP_REMOVED lines=26> */
	.type		__unnamed_3,@object
	.size		__unnamed_3,(.L_3 - __unnamed_3)
__unnamed_3:
        /* <DEDUP_REMOVED lines=40> */
        /*0688*/ 	.byte	0x74, 0x65, 0x3a, 0x3a, 0x43, 0x3c, 0x30, 0x3e, 0x3e, 0x3e, 0x3e, 0x5d, 0x00
.L_3:


//--------------------- .nv.shared._ZN7cutlass13device_kernelINS_4gemm6kernel13GemmUniversalIN4cute5tupleIJiiiiEEENS1_10collective13CollectiveMmaINS1_35MainloopSm100TmaUmmaWarpSpecializedILi25ELi2ELi4ENS5_IJNS4_1CILi1EEESB_SB_EEEEENS5_IJNSA_ILi64EEENSA_ILi192EEENSA_ILi32EEEEEENS_12float_e4m3_tENS5_IJlSB_lEEESI_SJ_NS4_8TiledMMAINS4_8MMA_AtomIJNS4_10MMA_TraitsINS4_19SM100_MMA_F8F6F4_SSEJSI_SI_fSE_SF_NS4_17integral_constantINS4_4UMMA5MajorELSQ_0EEESR_NSO_INSP_7ScaleInELSS_0EEEST_EEEEEENS4_6LayoutISC_NS5_IJNSA_ILi0EEESX_SX_EEEEENS5_IJNS4_10UnderscoreES10_S10_EEEEENS4_13SM90_TMA_LOADENS4_14ComposedLayoutINS4_7SwizzleILi1ELi4ELi3EEENS4_18smem_ptr_flag_bitsILi8EEENSW_INS5_IJNSA_ILi8EEESG_EEENS5_IJSG_SB_EEEEEEEvNS4_8identityES13_S1D_vS1E_EENS_8epilogue10collective18CollectiveEpilogueINS1G_23Sm100TmaWarpSpecializedILi3ELi2ELi32ELb0ELb0EEEJSH_NS5_IJNSW_ISE_SB_EES1L_EEESI_SJ_SI_SJ_NS1G_6fusion15FusionCallbacksIS1K_NS1N_17LinearCombinationISI_fSI_fLNS_15FloatRoundStyleE2EEESH_S1M_JEEENS4_5SM1004TMEM4LOAD26SM100_TMEM_LOAD_16dp32b32xES13_NS14_INS15_ILi2ELi4ELi3EEES18_NSW_INS5_IJS19_SE_EEENS5_IJSE_SB_EEEEEEENS4_39AutoVectorizingCopyWithAssumedAlignmentILi128EEENS4_14SM90_TMA_STOREES21_S23_S23_EEEvvEEEEvNT_6ParamsE --------------------------
	.section	.nv.shared._ZN7cutlass13device_kernelINS_4gemm6kernel13GemmUniversalIN4cute5tupleIJiiiiEEENS1_10collective13CollectiveMmaINS1_35MainloopSm100TmaUmmaWarpSpecializedILi25ELi2ELi4ENS5_IJNS4_1CILi1EEESB_SB_EEEEENS5_IJNSA_ILi64EEENSA_ILi192EEENSA_ILi32EEEEEENS_12float_e4m3_tENS5_IJlSB_lEEESI_SJ_NS4_8TiledMMAINS4_8MMA_AtomIJNS4_10MMA_TraitsINS4_19SM100_MMA_F8F6F4_SSEJSI_SI_fSE_SF_NS4_17integral_constantINS4_4UMMA5MajorELSQ_0EEESR_NSO_INSP_7ScaleInELSS_0EEEST_EEEEEENS4_6LayoutISC_NS5_IJNSA_ILi0EEESX_SX_EEEEENS5_IJNS4_10UnderscoreES10_S10_EEEEENS4_13SM90_TMA_LOADENS4_14ComposedLayoutINS4_7SwizzleILi1ELi4ELi3EEENS4_18smem_ptr_flag_bitsILi8EEENSW_INS5_IJNSA_ILi8EEESG_EEENS5_IJSG_SB_EEEEEEEvNS4_8identityES13_S1D_vS1E_EENS_8epilogue10collective18CollectiveEpilogueINS1G_23Sm100TmaWarpSpecializedILi3ELi2ELi32ELb0ELb0EEEJSH_NS5_IJNSW_ISE_SB_EES1L_EEESI_SJ_SI_SJ_NS1G_6fusion15FusionCallbacksIS1K_NS1N_17LinearCombinationISI_fSI_fLNS_15FloatRoundStyleE2EEESH_S1M_JEEENS4_5SM1004TMEM4LOAD26SM100_TMEM_LOAD_16dp32b32xES13_NS14_INS15_ILi2ELi4ELi3EEES18_NSW_INS5_IJS19_SE_EEENS5_IJSE_SB_EEEEEEENS4_39AutoVectorizingCopyWithAssumedAlignmentILi128EEENS4_14SM90_TMA_STOREES21_S23_S23_EEEvvEEEEvNT_6ParamsE,"aw",@nobits
	.sectionflags	@""
	.align	16
	.zero		1024


//--------------------- .nv.shared.reserved.0     --------------------------
	.section	.nv.shared.reserved.0,"aw",@nobits
	.weak		__nv_reservedSMEM_offset_0_alias
	.size		__nv_reservedSMEM_offset_0_alias, 0, 64
	.other		__nv_reservedSMEM_offset_0_alias,@"STO_CUDA_RESERVED_SHARED STV_DEFAULT"
__nv_reservedSMEM_offset_0_alias:
	.zero		0
.nv.shared.reserved.0:
	.zero		64
	.weak		__nv_reservedSMEM_tcgen05_partition
	.type		__nv_reservedSMEM_tcgen05_partition,@object
	.size		__nv_reservedSMEM_tcgen05_partition,(.L_0 - __nv_reservedSMEM_tcgen05_partition)
__nv_reservedSMEM_tcgen05_partition:
	.zero		32
.L_0:


//--------------------- .nv.global                --------------------------
	.section	.nv.global,"aw",@nobits
.nv.global:
	.type		_ZN40_INTERNAL_9d54b5ee_4_k_cu_2f07e390_186634cute1_E,@object
	.size		_ZN40_INTERNAL_9d54b5ee_4_k_cu_2f07e390_186634cute1_E,(_ZN40_INTERNAL_9d54b5ee_4_k_cu_2f07e390_186634cuda3std3__45__cpo6cbeginE - _ZN40_INTERNAL_9d54b5ee_4_k_cu_2f07e390_186634cute1_E)
_ZN40_INTERNAL_9d54b5ee_4_k_cu_2f07e390_186634cute1_E:
	.zero		1
	.type		_ZN40_INTERNAL_9d54b5ee_4_k_cu_2f07e390_186634cuda3std3__45__cpo6cbeginE,@object
	.size		_ZN40_INTERNAL_9d54b5ee_4_k_cu_2f07e390_186634cuda3std3__45__cpo6cbeginE,(_ZN40_INTERNAL_9d54b5ee_4_k_cu_2f07e390_186634cuda3std3__48in_placeE - _ZN40_INTERNAL_9d54b5ee_4_k_cu_2f07e390_186634cuda3std3__45__cpo6cbeginE)
_ZN40_INTERNAL_9d54b5ee_4_k_cu_2f07e390_186634cuda3std3__45__cpo6cbeginE:
	.zero		1
	.type		_ZN40_INTERNAL_9d54b5ee_4_k_cu_2f07e390_186634cuda3std3__48in_placeE,@object
	.size		_ZN40_INTERNAL_9d54b5ee_4_k_cu_2f07e390_186634cuda3std3__48in_placeE,(_ZN40_INTERNAL_9d54b5ee_4_k_cu_2f07e390_186634cuda3std6ranges3__45__cpo9iter_moveE - _ZN40_INTERNAL_9d54b5ee_4_k_cu_2f07e390_186634cuda3std3__48in_placeE)
_ZN40_INTERNAL_9d54b5ee_4_k_cu_2f07e390_186634cuda3std3__48in_placeE:
	.zero		1
	.type		_ZN40_INTERNAL_9d54b5ee_4_k_cu_2f07e390_186634cuda3std6ranges3__45__cpo9iter_moveE,@object
	.size		_ZN40_INTERNAL_9d54b5ee_4_k_cu_2f07e390_186634cuda3std6ranges3__45__cpo9iter_moveE,(_ZN40_INTERNAL_9d54b5ee_4_k_cu_2f07e390_186634cuda3std3__45__cpo5beginE - _ZN40_INTERNAL_9d54b5ee_4_k_cu_2f07e390_186634cuda3std6ranges3__45__cpo9iter_moveE)
_ZN40_INTERNAL_9d54b5ee_4_k_cu_2f07e390_186634cuda3std6ranges3__45__cpo9iter_moveE:
	.zero		1
	.type		_ZN40_INTERNAL_9d54b5ee_4_k_cu_2f07e390_186634cuda3std3__45__cpo5beginE,@object
	.size		_ZN40_INTERNAL_9d54b5ee_4_k_cu_2f07e390_186634cuda3std3__45__cpo5beginE,(_ZN40_INTERNAL_9d54b5ee_4_k_cu_2f07e390_186634cuda3std3__442_GLOBAL__N__9d54b5ee_4_k_cu_2f07e390_186636ignoreE - _ZN40_INTERNAL_9d54b5ee_4_k_cu_2f07e390_186634cuda3std3__45__cpo5beginE)
_ZN40_INTERNAL_9d54b5ee_4_k_cu_2f07e390_186634cuda3std3__45__cpo5beginE:
	.zero		1
	.type		_ZN40_INTERNAL_9d54b5ee_4_k_cu_2f07e390_186634cuda3std3__442_GLOBAL__N__9d54b5ee_4_k_cu_2f07e390_186636ignoreE,@object
	.size		_ZN40_INTERNAL_9d54b5ee_4_k_cu_2f07e390_186634cuda3std3__442_GLOBAL__N__9d54b5ee_4_k_cu_2f07e390_186636ignoreE,(_ZN40_INTERNAL_9d54b5ee_4_k_cu_2f07e390_186634cute7productE - _ZN40_INTERNAL_9d54b5ee_4_k_cu_2f07e390_186634cuda3std3__442_GLOBAL__N__9d54b5ee_4_k_cu_2f07e390_186636ignoreE)
_ZN40_INTERNAL_9d54b5ee_4_k_cu_2f07e390_186634cuda3std3__442_GLOBAL__N__9d54b5ee_4_k_cu_2f07e390_186636ignoreE:
	.zero		1
	.type		_ZN40_INTERNAL_9d54b5ee_4_k_cu_2f07e390_186634cute7productE,@object
	.size		_ZN40_INTERNAL_9d54b5ee_4_k_cu_2f07e390_186634cute7productE,(_ZN40_INTERNAL_9d54b5ee_4_k_cu_2f07e390_186634cuda3std3__45__cpo3endE - _ZN40_INTERNAL_9d54b5ee_4_k_cu_2f07e390_186634cute7productE)
_ZN40_INTERNAL_9d54b5ee_4_k_cu_2f07e390_186634cute7productE:
	.zero		1
	.type		_ZN40_INTERNAL_9d54b5ee_4_k_cu_2f07e390_186634cuda3std3__45__cpo3endE,@object
	.size		_ZN40_INTERNAL_9d54b5ee_4_k_cu_2f07e390_186634cuda3std3__45__cpo3endE,(_ZN40_INTERNAL_9d54b5ee_4_k_cu_2f07e390_186634cuda3std3__419piecewise_constructE - _ZN40_INTERNAL_9d54b5ee_4_k_cu_2f07e390_186634cuda3std3__45__cpo3endE)
_ZN40_INTERNAL_9d54b5ee_4_k_cu_2f07e390_186634cuda3std3__45__cpo3endE:
	.zero		1
	.type		_ZN40_INTERNAL_9d54b5ee_4_k_cu_2f07e390_186634cuda3std3__419piecewise_constructE,@object
	.size		_ZN40_INTERNAL_9d54b5ee_4_k_cu_2f07e390_186634cuda3std3__419piecewise_constructE,(_ZN40_INTERNAL_9d54b5ee_4_k_cu_2f07e390_186634cuda3std3__45__cpo4cendE - _ZN40_INTERNAL_9d54b5ee_4_k_cu_2f07e390_186634cuda3std3__419piecewise_constructE)
_ZN40_INTERNAL_9d54b5ee_4_k_cu_2f07e390_186634cuda3std3__419piecewise_constructE:
	.zero		1
	.type		_ZN40_INTERNAL_9d54b5ee_4_k_cu_2f07e390_186634cuda3std3__45__cpo4cendE,@object
	.size		_ZN40_INTERNAL_9d54b5ee_4_k_cu_2f07e390_186634cuda3std3__45__cpo4cendE,(_ZN40_INTERNAL_9d54b5ee_4_k_cu_2f07e390_186634cuda3std6ranges3__45__cpo4swapE - _ZN40_INTERNAL_9d54b5ee_4_k_cu_2f07e390_186634cuda3std3__45__cpo4cendE)
_ZN40_INTERNAL_9d54b5ee_4_k_cu_2f07e390_186634cuda3std3__45__cpo4cendE:
	.zero		1
	.type		_ZN40_INTERNAL_9d54b5ee_4_k_cu_2f07e390_186634cuda3std6ranges3__45__cpo4swapE,@object
	.size		_ZN40_INTERNAL_9d54b5ee_4_k_cu_2f07e390_186634cuda3std6ranges3__45__cpo4swapE,(.L_11 - _ZN40_INTERNAL_9d54b5ee_4_k_cu_2f07e390_186634cuda3std6ranges3__45__cpo4swapE)
_ZN40_INTERNAL_9d54b5ee_4_k_cu_2f07e390_186634cuda3std6ranges3__45__cpo4swapE:
	.zero		1
.L_11:


//--------------------- .nv.constant0._ZN7cutlass13device_kernelINS_4gemm6kernel13GemmUniversalIN4cute5tupleIJiiiiEEENS1_10collective13CollectiveMmaINS1_35MainloopSm100TmaUmmaWarpSpecializedILi25ELi2ELi4ENS5_IJNS4_1CILi1EEESB_SB_EEEEENS5_IJNSA_ILi64EEENSA_ILi192EEENSA_ILi32EEEEEENS_12float_e4m3_tENS5_IJlSB_lEEESI_SJ_NS4_8TiledMMAINS4_8MMA_AtomIJNS4_10MMA_TraitsINS4_19SM100_MMA_F8F6F4_SSEJSI_SI_fSE_SF_NS4_17integral_constantINS4_4UMMA5MajorELSQ_0EEESR_NSO_INSP_7ScaleInELSS_0EEEST_EEEEEENS4_6LayoutISC_NS5_IJNSA_ILi0EEESX_SX_EEEEENS5_IJNS4_10UnderscoreES10_S10_EEEEENS4_13SM90_TMA_LOADENS4_14ComposedLayoutINS4_7SwizzleILi1ELi4ELi3EEENS4_18smem_ptr_flag_bitsILi8EEENSW_INS5_IJNSA_ILi8EEESG_EEENS5_IJSG_SB_EEEEEEEvNS4_8identityES13_S1D_vS1E_EENS_8epilogue10collective18CollectiveEpilogueINS1G_23Sm100TmaWarpSpecializedILi3ELi2ELi32ELb0ELb0EEEJSH_NS5_IJNSW_ISE_SB_EES1L_EEESI_SJ_SI_SJ_NS1G_6fusion15FusionCallbacksIS1K_NS1N_17LinearCombinationISI_fSI_fLNS_15FloatRoundStyleE2EEESH_S1M_JEEENS4_5SM1004TMEM4LOAD26SM100_TMEM_LOAD_16dp32b32xES13_NS14_INS15_ILi2ELi4ELi3EEES18_NSW_INS5_IJS19_SE_EEENS5_IJSE_SB_EEEEEEENS4_39AutoVectorizingCopyWithAssumedAlignmentILi128EEENS4_14SM90_TMA_STOREES21_S23_S23_EEEvvEEEEvNT_6ParamsE --------------------------
	.section	.nv.constant0._ZN7cutlass13device_kernelINS_4gemm6kernel13GemmUniversalIN4cute5tupleIJiiiiEEENS1_10collective13CollectiveMmaINS1_35MainloopSm100TmaUmmaWarpSpecializedILi25ELi2ELi4ENS5_IJNS4_1CILi1EEESB_SB_EEEEENS5_IJNSA_ILi64EEENSA_ILi192EEENSA_ILi32EEEEEENS_12float_e4m3_tENS5_IJlSB_lEEESI_SJ_NS4_8TiledMMAINS4_8MMA_AtomIJNS4_10MMA_TraitsINS4_19SM100_MMA_F8F6F4_SSEJSI_SI_fSE_SF_NS4_17integral_constantINS4_4UMMA5MajorELSQ_0EEESR_NSO_INSP_7ScaleInELSS_0EEEST_EEEEEENS4_6LayoutISC_NS5_IJNSA_ILi0EEESX_SX_EEEEENS5_IJNS4_10UnderscoreES10_S10_EEEEENS4_13SM90_TMA_LOADENS4_14ComposedLayoutINS4_7SwizzleILi1ELi4ELi3EEENS4_18smem_ptr_flag_bitsILi8EEENSW_INS5_IJNSA_ILi8EEESG_EEENS5_IJSG_SB_EEEEEEEvNS4_8identityES13_S1D_vS1E_EENS_8epilogue10collective18CollectiveEpilogueINS1G_23Sm100TmaWarpSpecializedILi3ELi2ELi32ELb0ELb0EEEJSH_NS5_IJNSW_ISE_SB_EES1L_EEESI_SJ_SI_SJ_NS1G_6fusion15FusionCallbacksIS1K_NS1N_17LinearCombinationISI_fSI_fLNS_15FloatRoundStyleE2EEESH_S1M_JEEENS4_5SM1004TMEM4LOAD26SM100_TMEM_LOAD_16dp32b32xES13_NS14_INS15_ILi2ELi4ELi3EEES18_NSW_INS5_IJS19_SE_EEENS5_IJSE_SB_EEEEEEENS4_39AutoVectorizingCopyWithAssumedAlignmentILi128EEENS4_14SM90_TMA_STOREES21_S23_S23_EEEvvEEEEvNT_6ParamsE,"a",@progbits
	.sectionflags	@""
	.align	4
.nv.constant0._ZN7cutlass13device_kernelINS_4gemm6kernel13GemmUniversalIN4cute5tupleIJiiiiEEENS1_10collective13CollectiveMmaINS1_35MainloopSm100TmaUmmaWarpSpecializedILi25ELi2ELi4ENS5_IJNS4_1CILi1EEESB_SB_EEEEENS5_IJNSA_ILi64EEENSA_ILi192EEENSA_ILi32EEEEEENS_12float_e4m3_tENS5_IJlSB_lEEESI_SJ_NS4_8TiledMMAINS4_8MMA_AtomIJNS4_10MMA_TraitsINS4_19SM100_MMA_F8F6F4_SSEJSI_SI_fSE_SF_NS4_17integral_constantINS4_4UMMA5MajorELSQ_0EEESR_NSO_INSP_7ScaleInELSS_0EEEST_EEEEEENS4_6LayoutISC_NS5_IJNSA_ILi0EEESX_SX_EEEEENS5_IJNS4_10UnderscoreES10_S10_EEEEENS4_13SM90_TMA_LOADENS4_14ComposedLayoutINS4_7SwizzleILi1ELi4ELi3EEENS4_18smem_ptr_flag_bitsILi8EEENSW_INS5_IJNSA_ILi8EEESG_EEENS5_IJSG_SB_EEEEEEEvNS4_8identityES13_S1D_vS1E_EENS_8epilogue10collective18CollectiveEpilogueINS1G_23Sm100TmaWarpSpecializedILi3ELi2ELi32ELb0ELb0EEEJSH_NS5_IJNSW_ISE_SB_EES1L_EEESI_SJ_SI_SJ_NS1G_6fusion15FusionCallbacksIS1K_NS1N_17LinearCombinationISI_fSI_fLNS_15FloatRoundStyleE2EEESH_S1M_JEEENS4_5SM1004TMEM4LOAD26SM100_TMEM_LOAD_16dp32b32xES13_NS14_INS15_ILi2ELi4ELi3EEES18_NSW_INS5_IJS19_SE_EEENS5_IJSE_SB_EEEEEEENS4_39AutoVectorizingCopyWithAssumedAlignmentILi128EEENS4_14SM90_TMA_STOREES21_S23_S23_EEEvvEEEEvNT_6ParamsE:
	.zero		2944


//--------------------- SYMBOLS --------------------------

	.type		.nv.reservedSmem.offset0,@object
	.size		.nv.reservedSmem.offset0,0x4
	.type		.nv.reservedSmem.cap,@object
	.size		.nv.reservedSmem.cap,0x4
	.type		__assertfail,@function
